	.target	sm_90a

	.elftype	@"ET_EXEC"


//--------------------- .note.nv.tkinfo           --------------------------
	.section	.note.nv.tkinfo,"",@"SHT_NOTE"
	.sectionflags	@"SHF_NOTE_NV_TKINFO"
	.tkinfo
        /*0018*/ 	.word	0x00000002
        /*0030*/ 	.string	""
        /*0030*/ 	.string	"ptxas"
        /*0030*/ 	.string	"Cuda compilation tools, release 13.0, V13.0.88"
        /*0030*/ 	.string	"Build cuda_13.0.r13.0/compiler.36424714_0"
        /*0030*/ 	.string	"-arch sm_90a -m 64 "



//--------------------- .note.nv.cuinfo           --------------------------
	.section	.note.nv.cuinfo,"",@"SHT_NOTE"
	.sectionflags	@"SHF_NOTE_NV_CUINFO"
        /*0018*/ 	.short	0x0002
        /*001a*/ 	.short	0x005a
        /*001c*/ 	.short	0x0082
	.zero		2


//--------------------- .nv.info                  --------------------------
	.section	.nv.info,"",@"SHT_CUDA_INFO"
	.align	4


	//----- nvinfo : EIATTR_REGCOUNT
	.align		4
        /*0000*/ 	.byte	0x04, 0x2f
        /*0002*/ 	.short	(.L_15 - .L_14)
	.align		4
.L_14:
        /*0004*/ 	.word	index@(_ZN7cutlass13device_kernelINS_4gemm6kernel13GemmUniversalIN4cute5tupleIJiiiiEEENS1_10collective13CollectiveMmaINS1_34MainloopSm90TmaGmmaWarpSpecializedILi4ENS5_IJNS4_1CILi2EEESB_NSA_ILi1EEEEEENS1_35KernelTmaWarpSpecializedCooperativeEEENS5_IJNSA_ILi256EEENSA_ILi128EEENSA_ILi32EEEEEEfNS5_IJlSC_lEEEfSK_NS4_8TiledMMAINS4_8MMA_AtomIJNS4_4SM904GMMA30MMA_64x128x8_F32TF32TF32_SS_TNILNSO_7ScaleInE1ELSQ_1EEEEEENS4_6LayoutINS5_IJSB_SC_SC_EEENS5_IJSC_NSA_ILi0EEESV_EEEEENS5_IJNS4_10UnderscoreESY_SY_EEEEENS4_23SM90_TMA_LOAD_MULTICASTENS4_14ComposedLayoutINS4_7SwizzleILi3ELi4ELi3EEENS4_18smem_ptr_flag_bitsILi32EEENST_INS5_IJNSA_ILi8EEESI_EEENS5_IJSI_SC_EEEEEEEvNS4_8identityES11_S1B_vS1C_EENS_8epilogue10collective6detail29Sm90TmaWarpSpecializedAdapterINS1F_15DefaultEpilogueIfSK_SK_NS1E_6thread17LinearCombinationIfLi1EffLNS1J_9ScaleType4KindE0ELNS_15FloatRoundStyleE2EfEENS1_15EpilogueDefaultEEEEEvvEEEEvNT_6ParamsE)
        /*0008*/ 	.word	0x000000a8


	//----- nvinfo : EIATTR_FRAME_SIZE
	.align		4
.L_15:
        /*000c*/ 	.byte	0x04, 0x11
        /*000e*/ 	.short	(.L_17 - .L_16)
	.align		4
.L_16:
        /*0010*/ 	.word	index@(_ZN7cutlass13device_kernelINS_4gemm6kernel13GemmUniversalIN4cute5tupleIJiiiiEEENS1_10collective13CollectiveMmaINS1_34MainloopSm90TmaGmmaWarpSpecializedILi4ENS5_IJNS4_1CILi2EEESB_NSA_ILi1EEEEEENS1_35KernelTmaWarpSpecializedCooperativeEEENS5_IJNSA_ILi256EEENSA_ILi128EEENSA_ILi32EEEEEEfNS5_IJlSC_lEEEfSK_NS4_8TiledMMAINS4_8MMA_AtomIJNS4_4SM904GMMA30MMA_64x128x8_F32TF32TF32_SS_TNILNSO_7ScaleInE1ELSQ_1EEEEEENS4_6LayoutINS5_IJSB_SC_SC_EEENS5_IJSC_NSA_ILi0EEESV_EEEEENS5_IJNS4_10UnderscoreESY_SY_EEEEENS4_23SM90_TMA_LOAD_MULTICASTENS4_14ComposedLayoutINS4_7SwizzleILi3ELi4ELi3EEENS4_18smem_ptr_flag_bitsILi32EEENST_INS5_IJNSA_ILi8EEESI_EEENS5_IJSI_SC_EEEEEEEvNS4_8identityES11_S1B_vS1C_EENS_8epilogue10collective6detail29Sm90TmaWarpSpecializedAdapterINS1F_15DefaultEpilogueIfSK_SK_NS1E_6thread17LinearCombinationIfLi1EffLNS1J_9ScaleType4KindE0ELNS_15FloatRoundStyleE2EfEENS1_15EpilogueDefaultEEEEEvvEEEEvNT_6ParamsE)
        /*0014*/ 	.word	0x00000000


	//----- nvinfo : EIATTR_MIN_STACK_SIZE
	.align		4
.L_17:
        /*0018*/ 	.byte	0x04, 0x12
        /*001a*/ 	.short	(.L_19 - .L_18)
	.align		4
.L_18:
        /*001c*/ 	.word	index@(_ZN7cutlass13device_kernelINS_4gemm6kernel13GemmUniversalIN4cute5tupleIJiiiiEEENS1_10collective13CollectiveMmaINS1_34MainloopSm90TmaGmmaWarpSpecializedILi4ENS5_IJNS4_1CILi2EEESB_NSA_ILi1EEEEEENS1_35KernelTmaWarpSpecializedCooperativeEEENS5_IJNSA_ILi256EEENSA_ILi128EEENSA_ILi32EEEEEEfNS5_IJlSC_lEEEfSK_NS4_8TiledMMAINS4_8MMA_AtomIJNS4_4SM904GMMA30MMA_64x128x8_F32TF32TF32_SS_TNILNSO_7ScaleInE1ELSQ_1EEEEEENS4_6LayoutINS5_IJSB_SC_SC_EEENS5_IJSC_NSA_ILi0EEESV_EEEEENS5_IJNS4_10UnderscoreESY_SY_EEEEENS4_23SM90_TMA_LOAD_MULTICASTENS4_14ComposedLayoutINS4_7SwizzleILi3ELi4ELi3EEENS4_18smem_ptr_flag_bitsILi32EEENST_INS5_IJNSA_ILi8EEESI_EEENS5_IJSI_SC_EEEEEEEvNS4_8identityES11_S1B_vS1C_EENS_8epilogue10collective6detail29Sm90TmaWarpSpecializedAdapterINS1F_15DefaultEpilogueIfSK_SK_NS1E_6thread17LinearCombinationIfLi1EffLNS1J_9ScaleType4KindE0ELNS_15FloatRoundStyleE2EfEENS1_15EpilogueDefaultEEEEEvvEEEEvNT_6ParamsE)
        /*0020*/ 	.word	0x00000000
.L_19:


//--------------------- .nv.compat                --------------------------
	.section	.nv.compat,"",@"SHT_CUDA_COMPAT_INFO"
	.align	4
        /*0000*/ 	.byte	0x02, 0x09, 0x01, 0x00, 0x02, 0x02, 0x04, 0x00, 0x02, 0x05, 0x05, 0x00, 0x03, 0x07, 0x01, 0x01
        /*0010*/ 	.byte	0x02, 0x03, 0x01, 0x00, 0x02, 0x06, 0x01, 0x00, 0x04, 0x0b, 0x08, 0x00, 0x00, 0x00, 0x00, 0x00
        /*0020*/ 	.byte	0x00, 0x00, 0x00, 0x00


//--------------------- .nv.info._ZN7cutlass13device_kernelINS_4gemm6kernel13GemmUniversalIN4cute5tupleIJiiiiEEENS1_10collective13CollectiveMmaINS1_34MainloopSm90TmaGmmaWarpSpecializedILi4ENS5_IJNS4_1CILi2EEESB_NSA_ILi1EEEEEENS1_35KernelTmaWarpSpecializedCooperativeEEENS5_IJNSA_ILi256EEENSA_ILi128EEENSA_ILi32EEEEEEfNS5_IJlSC_lEEEfSK_NS4_8TiledMMAINS4_8MMA_AtomIJNS4_4SM904GMMA30MMA_64x128x8_F32TF32TF32_SS_TNILNSO_7ScaleInE1ELSQ_1EEEEEENS4_6LayoutINS5_IJSB_SC_SC_EEENS5_IJSC_NSA_ILi0EEESV_EEEEENS5_IJNS4_10UnderscoreESY_SY_EEEEENS4_23SM90_TMA_LOAD_MULTICASTENS4_14ComposedLayoutINS4_7SwizzleILi3ELi4ELi3EEENS4_18smem_ptr_flag_bitsILi32EEENST_INS5_IJNSA_ILi8EEESI_EEENS5_IJSI_SC_EEEEEEEvNS4_8identityES11_S1B_vS1C_EENS_8epilogue10collective6detail29Sm90TmaWarpSpecializedAdapterINS1F_15DefaultEpilogueIfSK_SK_NS1E_6thread17LinearCombinationIfLi1EffLNS1J_9ScaleType4KindE0ELNS_15FloatRoundStyleE2EfEENS1_15EpilogueDefaultEEEEEvvEEEEvNT_6ParamsE --------------------------
	.section	.nv.info._ZN7cutlass13device_kernelINS_4gemm6kernel13GemmUniversalIN4cute5tupleIJiiiiEEENS1_10collective13CollectiveMmaINS1_34MainloopSm90TmaGmmaWarpSpecializedILi4ENS5_IJNS4_1CILi2EEESB_NSA_ILi1EEEEEENS1_35KernelTmaWarpSpecializedCooperativeEEENS5_IJNSA_ILi256EEENSA_ILi128EEENSA_ILi32EEEEEEfNS5_IJlSC_lEEEfSK_NS4_8TiledMMAINS4_8MMA_AtomIJNS4_4SM904GMMA30MMA_64x128x8_F32TF32TF32_SS_TNILNSO_7ScaleInE1ELSQ_1EEEEEENS4_6LayoutINS5_IJSB_SC_SC_EEENS5_IJSC_NSA_ILi0EEESV_EEEEENS5_IJNS4_10UnderscoreESY_SY_EEEEENS4_23SM90_TMA_LOAD_MULTICASTENS4_14ComposedLayoutINS4_7SwizzleILi3ELi4ELi3EEENS4_18smem_ptr_flag_bitsILi32EEENST_INS5_IJNSA_ILi8EEESI_EEENS5_IJSI_SC_EEEEEEEvNS4_8identityES11_S1B_vS1C_EENS_8epilogue10collective6detail29Sm90TmaWarpSpecializedAdapterINS1F_15DefaultEpilogueIfSK_SK_NS1E_6thread17LinearCombinationIfLi1EffLNS1J_9ScaleType4KindE0ELNS_15FloatRoundStyleE2EfEENS1_15EpilogueDefaultEEEEEvvEEEEvNT_6ParamsE,"",@"SHT_CUDA_INFO"
	.sectionflags	@""
	.align	4


	//----- nvinfo : EIATTR_CUDA_API_VERSION
	.align		4
        /*0000*/ 	.byte	0x04, 0x37
        /*0002*/ 	.short	(.L_21 - .L_20)
.L_20:
        /*0004*/ 	.word	0x00000082


	//----- nvinfo : EIATTR_KPARAM_INFO
	.align		4
.L_21:
        /*0008*/ 	.byte	0x04, 0x17
        /*000a*/ 	.short	(.L_23 - .L_22)
.L_22:
        /*000c*/ 	.word	0x00000000
        /*0010*/ 	.short	0x0000
        /*0012*/ 	.short	0x0070
        /*0014*/ 	.byte	0x00, 0xf0, 0x01, 0x10


	//----- nvinfo : EIATTR_SPARSE_MMA_MASK
	.align		4
.L_23:
        /*0018*/ 	.byte	0x03, 0x50
        /*001a*/ 	.short	0x0000


	//----- nvinfo : EIATTR_MAXREG_COUNT
	.align		4
        /*001c*/ 	.byte	0x03, 0x1b
        /*001e*/ 	.short	0x00a8


	//----- nvinfo : EIATTR_NUM_BARRIERS
	.align		4
        /*0020*/ 	.byte	0x02, 0x4c
        /*0022*/ 	.byte	0x01
	.zero		1


	//----- nvinfo : EIATTR_EXTERNS
	.align		4
        /*0024*/ 	.byte	0x04, 0x0f
        /*0026*/ 	.short	(.L_25 - .L_24)


	//   ....[0]....
	.align		4
.L_24:
        /*0028*/ 	.word	index@(__assertfail)


	//----- nvinfo : EIATTR_MERCURY_ISA_VERSION
	.align		4
.L_25:
        /*002c*/ 	.byte	0x03, 0x5f
        /*002e*/ 	.short	0x0101


	//----- nvinfo : EIATTR_INT_WARP_WIDE_INSTR_OFFSETS
	.align		4
        /*0030*/ 	.byte	0x04, 0x31
        /*0032*/ 	.short	(.L_27 - .L_26)


	//   ....[0]....
.L_26:
        /*0034*/ 	.word	0x00000480


	//   ....[1]....
        /*0038*/ 	.word	0x000004b0


	//   ....[2]....
        /*003c*/ 	.word	0x00000660


	//   ....[3]....
        /*0040*/ 	.word	0x00001f50


	//----- nvinfo : EIATTR_COOP_GROUP_MASK_REGIDS
	.align		4
.L_27:
        /*0044*/ 	.byte	0x04, 0x29
        /*0046*/ 	.short	(.L_29 - .L_28)


	//   ....[0]....
.L_28:
        /*0048*/ 	.word	0xffffffff


	//   ....[1]....
        /*004c*/ 	.word	0xffffffff


	//   ....[2]....
        /*0050*/ 	.word	0xffffffff


	//   ....[3]....
        /*0054*/ 	.word	0xffffffff


	//   ....[4]....
        /*0058*/ 	.word	0xffffffff


	//   ....[5]....
        /*005c*/ 	.word	0xffffffff


	//----- nvinfo : EIATTR_COOP_GROUP_INSTR_OFFSETS
	.align		4
.L_29:
        /*0060*/ 	.byte	0x04, 0x28
        /*0062*/ 	.short	(.L_31 - .L_30)


	//   ....[0]....
.L_30:
        /*0064*/ 	.word	0x00000060


	//   ....[1]....
        /*0068*/ 	.word	0x00000070


	//   ....[2]....
        /*006c*/ 	.word	0x00000130


	//   ....[3]....
        /*0070*/ 	.word	0x000002d0


	//   ....[4]....
        /*0074*/ 	.word	0x000007f0


	//   ....[5]....
        /*0078*/ 	.word	0x00001240


	//----- nvinfo : EIATTR_REG_RECONFIG
	.align		4
.L_31:
        /*007c*/ 	.byte	0x01, 0x54
	.zero		2


	//----- nvinfo : EIATTR_SYSCALL_OFFSETS
	.align		4
        /*0080*/ 	.byte	0x04, 0x46
        /*0082*/ 	.short	(.L_33 - .L_32)


	//   ....[0]....
.L_32:
        /*0084*/ 	.word	0x00001400


	//----- nvinfo : EIATTR_MBARRIER_INSTR_OFFSETS
	.align		4
.L_33:
        /*0088*/ 	.byte	0x04, 0x39
        /*008a*/ 	.short	(.L_35 - .L_34)


	//   ....[0]....
.L_34:
        /*008c*/ 	.word	0x00000230
        /*0090*/ 	.word	0x000000ff
        /*0094*/ 	.word	0x00000000
        /*0098*/ 	.short	0x0100
        /*009a*/ 	.byte	0x08
	.zero		1


	//   ....[1]....
        /*009c*/ 	.word	0x00000240
        /*00a0*/ 	.word	0x000000ff
        /*00a4*/ 	.word	0x00000020
        /*00a8*/ 	.short	0x0100
        /*00aa*/ 	.byte	0x08
	.zero		1


	//   ....[2]....
        /*00ac*/ 	.word	0x00000250
        /*00b0*/ 	.word	0x000000ff
        /*00b4*/ 	.word	0x00000008
        /*00b8*/ 	.short	0x0100
        /*00ba*/ 	.byte	0x08
	.zero		1


	//   ....[3]....
        /*00bc*/ 	.word	0x00000260
        /*00c0*/ 	.word	0x000000ff
        /*00c4*/ 	.word	0x00000028
        /*00c8*/ 	.short	0x0100
        /*00ca*/ 	.byte	0x08
	.zero		1


	//   ....[4]....
        /*00cc*/ 	.word	0x00000270
        /*00d0*/ 	.word	0x000000ff
        /*00d4*/ 	.word	0x00000010
        /*00d8*/ 	.short	0x0100
        /*00da*/ 	.byte	0x08
	.zero		1


	//   ....[5]....
        /*00dc*/ 	.word	0x00000280
        /*00e0*/ 	.word	0x000000ff
        /*00e4*/ 	.word	0x00000030
        /*00e8*/ 	.short	0x0100
        /*00ea*/ 	.byte	0x08
	.zero		1


	//   ....[6]....
        /*00ec*/ 	.word	0x00000290
        /*00f0*/ 	.word	0x000000ff
        /*00f4*/ 	.word	0x00000018
        /*00f8*/ 	.short	0x0100
        /*00fa*/ 	.byte	0x08
	.zero		1


	//   ....[7]....
        /*00fc*/ 	.word	0x000002a0
        /*0100*/ 	.word	0x000000ff
        /*0104*/ 	.word	0x00000038
        /*0108*/ 	.short	0x0100
        /*010a*/ 	.byte	0x08
	.zero		1


	//   ....[8]....
        /*010c*/ 	.word	0x000006f0
        /*0110*/ 	.word	0x000000ff
        /*0114*/ 	.word	0x00000050
        /*0118*/ 	.short	0x0100
        /*011a*/ 	.byte	0x06
	.zero		1


	//   ....[9]....
        /*011c*/ 	.word	0x00000780
        /*0120*/ 	.word	0x000000ff
        /*0124*/ 	.word	0x00000058
        /*0128*/ 	.short	0x0100
        /*012a*/ 	.byte	0x06
	.zero		1


	//   ....[10]....
        /*012c*/ 	.word	0x000014c0
        /*0130*/ 	.word	0x00000003
        /*0134*/ 	.word	0x00000000
        /*0138*/ 	.short	0x010a
        /*013a*/ 	.byte	0x3f
	.zero		1


	//   ....[11]....
        /*013c*/ 	.word	0x00001500
        /*0140*/ 	.word	0x00000003
        /*0144*/ 	.word	0x00000000
        /*0148*/ 	.short	0x010a
        /*014a*/ 	.byte	0x3f
	.zero		1


	//   ....[12]....
        /*014c*/ 	.word	0x00001a10
        /*0150*/ 	.word	0x00000005
        /*0154*/ 	.word	0x00000000
        /*0158*/ 	.short	0x010a
        /*015a*/ 	.byte	0x3f
	.zero		1


	//   ....[13]....
        /*015c*/ 	.word	0x00001a50
        /*0160*/ 	.word	0x00000005
        /*0164*/ 	.word	0x00000000
        /*0168*/ 	.short	0x010a
        /*016a*/ 	.byte	0x3f
	.zero		1


	//   ....[14]....
        /*016c*/ 	.word	0x00001df0
        /*0170*/ 	.word	0x00000005
        /*0174*/ 	.word	0x00000000
        /*0178*/ 	.short	0x0101
        /*017a*/ 	.byte	0x3f
	.zero		1


	//   ....[15]....
        /*017c*/ 	.word	0x00001fd0
        /*0180*/ 	.word	0x00000003
        /*0184*/ 	.word	0x00000000
        /*0188*/ 	.short	0x0101
        /*018a*/ 	.byte	0x3f
	.zero		1


	//   ....[16]....
        /*018c*/ 	.word	0x00009950
        /*0190*/ 	.word	0x00000016
        /*0194*/ 	.word	0x00000020
        /*0198*/ 	.short	0x010a
        /*019a*/ 	.byte	0x3f
	.zero		1


	//   ....[17]....
        /*019c*/ 	.word	0x00009d30
        /*01a0*/ 	.word	0x00000004
        /*01a4*/ 	.word	0x00000058
        /*01a8*/ 	.short	0x0101
        /*01aa*/ 	.byte	0x3f
	.zero		1


	//   ....[18]....
        /*01ac*/ 	.word	0x0000a440
        /*01b0*/ 	.word	0x00000005
        /*01b4*/ 	.word	0x00000000
        /*01b8*/ 	.short	0x010a
        /*01ba*/ 	.byte	0x3f
	.zero		1


	//   ....[19]....
        /*01bc*/ 	.word	0x0000a4c0
        /*01c0*/ 	.word	0x00000007
        /*01c4*/ 	.word	0x00000000
        /*01c8*/ 	.short	0x010a
        /*01ca*/ 	.byte	0x3f
	.zero		1


	//   ....[20]....
        /*01cc*/ 	.word	0x0000a550
        /*01d0*/ 	.word	0x00000006
        /*01d4*/ 	.word	0x00000000
        /*01d8*/ 	.short	0x010a
        /*01da*/ 	.byte	0x3f
	.zero		1


	//   ....[21]....
        /*01dc*/ 	.word	0x0000a5e0
        /*01e0*/ 	.word	0x00000003
        /*01e4*/ 	.word	0x00000000
        /*01e8*/ 	.short	0x010a
        /*01ea*/ 	.byte	0x3f
	.zero		1


	//   ....[22]....
        /*01ec*/ 	.word	0x0000a640
        /*01f0*/ 	.word	0x00000003
        /*01f4*/ 	.word	0x00000000
        /*01f8*/ 	.short	0x010a
        /*01fa*/ 	.byte	0x3f
	.zero		1


	//   ....[23]....
        /*01fc*/ 	.word	0x0000a690
        /*0200*/ 	.word	0x00000005
        /*0204*/ 	.word	0x00000000
        /*0208*/ 	.short	0x010a
        /*020a*/ 	.byte	0x3f
	.zero		1


	//   ....[24]....
        /*020c*/ 	.word	0x0000a760
        /*0210*/ 	.word	0x00000016
        /*0214*/ 	.word	0x00000020
        /*0218*/ 	.short	0x010a
        /*021a*/ 	.byte	0x3f
	.zero		1


	//   ....[25]....
        /*021c*/ 	.word	0x0000a830
        /*0220*/ 	.word	0x00000005
        /*0224*/ 	.word	0x00000000
        /*0228*/ 	.short	0x010a
        /*022a*/ 	.byte	0x3f
	.zero		1


	//   ....[26]....
        /*022c*/ 	.word	0x0000a880
        /*0230*/ 	.word	0x00000007
        /*0234*/ 	.word	0x00000000
        /*0238*/ 	.short	0x010a
        /*023a*/ 	.byte	0x3f
	.zero		1


	//   ....[27]....
        /*023c*/ 	.word	0x0000a8d0
        /*0240*/ 	.word	0x00000006
        /*0244*/ 	.word	0x00000000
        /*0248*/ 	.short	0x010a
        /*024a*/ 	.byte	0x3f
	.zero		1


	//----- nvinfo : EIATTR_NUM_MBARRIERS
	.align		4
.L_35:
        /*024c*/ 	.byte	0x03, 0x38
        /*024e*/ 	.short	0x000a


	//----- nvinfo : EIATTR_EXIT_INSTR_OFFSETS
	.align		4
        /*0250*/ 	.byte	0x04, 0x1c
        /*0252*/ 	.short	(.L_37 - .L_36)


	//   ....[0]....
.L_36:
        /*0254*/ 	.word	0x00000950


	//   ....[1]....
        /*0258*/ 	.word	0x00001170


	//   ....[2]....
        /*025c*/ 	.word	0x00008f80


	//   ....[3]....
        /*0260*/ 	.word	0x000094e0


	//   ....[4]....
        /*0264*/ 	.word	0x0000a630


	//----- nvinfo : EIATTR_MAX_THREADS
	.align		4
.L_37:
        /*0268*/ 	.byte	0x04, 0x05
        /*026a*/ 	.short	(.L_39 - .L_38)
.L_38:
        /*026c*/ 	.word	0x00000180
        /*0270*/ 	.word	0x00000001
        /*0274*/ 	.word	0x00000001


	//----- nvinfo : EIATTR_CRS_STACK_SIZE
	.align		4
.L_39:
        /*0278*/ 	.byte	0x04, 0x1e
        /*027a*/ 	.short	(.L_41 - .L_40)
.L_40:
        /*027c*/ 	.word	0x00000000


	//----- nvinfo : EIATTR_CBANK_PARAM_SIZE
	.align		4
.L_41:
        /*0280*/ 	.byte	0x03, 0x19
        /*0282*/ 	.short	0x0470


	//----- nvinfo : EIATTR_PARAM_CBANK
	.align		4
        /*0284*/ 	.byte	0x04, 0x0a
        /*0286*/ 	.short	(.L_43 - .L_42)
	.align		4
.L_42:
        /*0288*/ 	.word	index@(.nv.constant0._ZN7cutlass13device_kernelINS_4gemm6kernel13GemmUniversalIN4cute5tupleIJiiiiEEENS1_10collective13CollectiveMmaINS1_34MainloopSm90TmaGmmaWarpSpecializedILi4ENS5_IJNS4_1CILi2EEESB_NSA_ILi1EEEEEENS1_35KernelTmaWarpSpecializedCooperativeEEENS5_IJNSA_ILi256EEENSA_ILi128EEENSA_ILi32EEEEEEfNS5_IJlSC_lEEEfSK_NS4_8TiledMMAINS4_8MMA_AtomIJNS4_4SM904GMMA30MMA_64x128x8_F32TF32TF32_SS_TNILNSO_7ScaleInE1ELSQ_1EEEEEENS4_6LayoutINS5_IJSB_SC_SC_EEENS5_IJSC_NSA_ILi0EEESV_EEEEENS5_IJNS4_10UnderscoreESY_SY_EEEEENS4_23SM90_TMA_LOAD_MULTICASTENS4_14ComposedLayoutINS4_7SwizzleILi3ELi4ELi3EEENS4_18smem_ptr_flag_bitsILi32EEENST_INS5_IJNSA_ILi8EEESI_EEENS5_IJSI_SC_EEEEEEEvNS4_8identityES11_S1B_vS1C_EENS_8epilogue10collective6detail29Sm90TmaWarpSpecializedAdapterINS1F_15DefaultEpilogueIfSK_SK_NS1E_6thread17LinearCombinationIfLi1EffLNS1J_9ScaleType4KindE0ELNS_15FloatRoundStyleE2EfEENS1_15EpilogueDefaultEEEEEvvEEEEvNT_6ParamsE)
        /*028c*/ 	.short	0x0210
        /*028e*/ 	.short	0x0470


	//----- nvinfo : EIATTR_SW_WAR
	.align		4
.L_43:
        /*0290*/ 	.byte	0x04, 0x36
        /*0292*/ 	.short	(.L_45 - .L_44)
.L_44:
        /*0294*/ 	.word	0x00000008
.L_45:


//--------------------- .nv.callgraph             --------------------------
	.section	.nv.callgraph,"",@"SHT_CUDA_CALLGRAPH"
	.align	4
	.sectionentsize	8
	.align		4
        /*0000*/ 	.word	0x00000000
	.align		4
        /*0004*/ 	.word	0xffffffff
	.align		4
        /*0008*/ 	.word	index@(_ZN7cutlass13device_kernelINS_4gemm6kernel13GemmUniversalIN4cute5tupleIJiiiiEEENS1_10collective13CollectiveMmaINS1_34MainloopSm90TmaGmmaWarpSpecializedILi4ENS5_IJNS4_1CILi2EEESB_NSA_ILi1EEEEEENS1_35KernelTmaWarpSpecializedCooperativeEEENS5_IJNSA_ILi256EEENSA_ILi128EEENSA_ILi32EEEEEEfNS5_IJlSC_lEEEfSK_NS4_8TiledMMAINS4_8MMA_AtomIJNS4_4SM904GMMA30MMA_64x128x8_F32TF32TF32_SS_TNILNSO_7ScaleInE1ELSQ_1EEEEEENS4_6LayoutINS5_IJSB_SC_SC_EEENS5_IJSC_NSA_ILi0EEESV_EEEEENS5_IJNS4_10UnderscoreESY_SY_EEEEENS4_23SM90_TMA_LOAD_MULTICASTENS4_14ComposedLayoutINS4_7SwizzleILi3ELi4ELi3EEENS4_18smem_ptr_flag_bitsILi32EEENST_INS5_IJNSA_ILi8EEESI_EEENS5_IJSI_SC_EEEEEEEvNS4_8identityES11_S1B_vS1C_EENS_8epilogue10collective6detail29Sm90TmaWarpSpecializedAdapterINS1F_15DefaultEpilogueIfSK_SK_NS1E_6thread17LinearCombinationIfLi1EffLNS1J_9ScaleType4KindE0ELNS_15FloatRoundStyleE2EfEENS1_15EpilogueDefaultEEEEEvvEEEEvNT_6ParamsE)
	.align		4
        /*000c*/ 	.word	index@(__assertfail)
	.align		4
        /*0010*/ 	.word	0x00000000
	.align		4
        /*0014*/ 	.word	0xfffffffe
	.align		4
        /*0018*/ 	.word	0x00000000
	.align		4
        /*001c*/ 	.word	0xfffffffd
	.align		4
        /*0020*/ 	.word	0x00000000
	.align		4
        /*0024*/ 	.word	0xfffffffc


//--------------------- .nv.constant4             --------------------------
	.section	.nv.constant4,"a",@progbits
	.align	8
	.align		8
.nv.constant4:
        /*0000*/ 	.dword	__assertfail
	.align		8
        /*0008*/ 	.dword	__unnamed_1
	.align		8
        /*0010*/ 	.dword	_ZN40_INTERNAL_03a46fe5_4_k_cu_4351b56c_216544cuda3std3__45__cpo5beginE
	.align		8
        /*0018*/ 	.dword	_ZN40_INTERNAL_03a46fe5_4_k_cu_4351b56c_216544cuda3std3__45__cpo3endE
	.align		8
        /*0020*/ 	.dword	_ZN40_INTERNAL_03a46fe5_4_k_cu_4351b56c_216544cuda3std3__45__cpo6cbeginE
	.align		8
        /*0028*/ 	.dword	_ZN40_INTERNAL_03a46fe5_4_k_cu_4351b56c_216544cuda3std3__45__cpo4cendE
	.align		8
        /*0030*/ 	.dword	_ZN40_INTERNAL_03a46fe5_4_k_cu_4351b56c_216544cuda3std3__442_GLOBAL__N__03a46fe5_4_k_cu_4351b56c_216546ignoreE
	.align		8
        /*0038*/ 	.dword	_ZN40_INTERNAL_03a46fe5_4_k_cu_4351b56c_216544cuda3std3__419piecewise_constructE
	.align		8
        /*0040*/ 	.dword	_ZN40_INTERNAL_03a46fe5_4_k_cu_4351b56c_216544cuda3std3__48in_placeE
	.align		8
        /*0048*/ 	.dword	_ZN40_INTERNAL_03a46fe5_4_k_cu_4351b56c_216544cuda3std6ranges3__45__cpo4swapE
	.align		8
        /*0050*/ 	.dword	_ZN40_INTERNAL_03a46fe5_4_k_cu_4351b56c_216544cuda3std6ranges3__45__cpo9iter_moveE
	.align		8
        /*0058*/ 	.dword	_ZN40_INTERNAL_03a46fe5_4_k_cu_4351b56c_216544cute7productE
	.align		8
        /*0060*/ 	.dword	_ZN40_INTERNAL_03a46fe5_4_k_cu_4351b56c_216544cute1_E
	.align		8
        /*0068*/ 	.dword	$str$22
	.align		8
        /*0070*/ 	.dword	$str$23


//--------------------- .text._ZN7cutlass13device_kernelINS_4gemm6kernel13GemmUniversalIN4cute5tupleIJiiiiEEENS1_10collective13CollectiveMmaINS1_34MainloopSm90TmaGmmaWarpSpecializedILi4ENS5_IJNS4_1CILi2EEESB_NSA_ILi1EEEEEENS1_35KernelTmaWarpSpecializedCooperativeEEENS5_IJNSA_ILi256EEENSA_ILi128EEENSA_ILi32EEEEEEfNS5_IJlSC_lEEEfSK_NS4_8TiledMMAINS4_8MMA_AtomIJNS4_4SM904GMMA30MMA_64x128x8_F32TF32TF32_SS_TNILNSO_7ScaleInE1ELSQ_1EEEEEENS4_6LayoutINS5_IJSB_SC_SC_EEENS5_IJSC_NSA_ILi0EEESV_EEEEENS5_IJNS4_10UnderscoreESY_SY_EEEEENS4_23SM90_TMA_LOAD_MULTICASTENS4_14ComposedLayoutINS4_7SwizzleILi3ELi4ELi3EEENS4_18smem_ptr_flag_bitsILi32EEENST_INS5_IJNSA_ILi8EEESI_EEENS5_IJSI_SC_EEEEEEEvNS4_8identityES11_S1B_vS1C_EENS_8epilogue10collective6detail29Sm90TmaWarpSpecializedAdapterINS1F_15DefaultEpilogueIfSK_SK_NS1E_6thread17LinearCombinationIfLi1EffLNS1J_9ScaleType4KindE0ELNS_15FloatRoundStyleE2EfEENS1_15EpilogueDefaultEEEEEvvEEEEvNT_6ParamsE --------------------------
	.section	.text._ZN7cutlass13device_kernelINS_4gemm6kernel13GemmUniversalIN4cute5tupleIJiiiiEEENS1_10collective13CollectiveMmaINS1_34MainloopSm90TmaGmmaWarpSpecializedILi4ENS5_IJNS4_1CILi2EEESB_NSA_ILi1EEEEEENS1_35KernelTmaWarpSpecializedCooperativeEEENS5_IJNSA_ILi256EEENSA_ILi128EEENSA_ILi32EEEEEEfNS5_IJlSC_lEEEfSK_NS4_8TiledMMAINS4_8MMA_AtomIJNS4_4SM904GMMA30MMA_64x128x8_F32TF32TF32_SS_TNILNSO_7ScaleInE1ELSQ_1EEEEEENS4_6LayoutINS5_IJSB_SC_SC_EEENS5_IJSC_NSA_ILi0EEESV_EEEEENS5_IJNS4_10UnderscoreESY_SY_EEEEENS4_23SM90_TMA_LOAD_MULTICASTENS4_14ComposedLayoutINS4_7SwizzleILi3ELi4ELi3EEENS4_18smem_ptr_flag_bitsILi32EEENST_INS5_IJNSA_ILi8EEESI_EEENS5_IJSI_SC_EEEEEEEvNS4_8identityES11_S1B_vS1C_EENS_8epilogue10collective6detail29Sm90TmaWarpSpecializedAdapterINS1F_15DefaultEpilogueIfSK_SK_NS1E_6thread17LinearCombinationIfLi1EffLNS1J_9ScaleType4KindE0ELNS_15FloatRoundStyleE2EfEENS1_15EpilogueDefaultEEEEEvvEEEEvNT_6ParamsE,"ax",@progbits
	.align	128
.text._ZN7cutlass13device_kernelINS_4gemm6kernel13GemmUniversalIN4cute5tupleIJiiiiEEENS1_10collective13CollectiveMmaINS1_34MainloopSm90TmaGmmaWarpSpecializedILi4ENS5_IJNS4_1CILi2EEESB_NSA_ILi1EEEEEENS1_35KernelTmaWarpSpecializedCooperativeEEENS5_IJNSA_ILi256EEENSA_ILi128EEENSA_ILi32EEEEEEfNS5_IJlSC_lEEEfSK_NS4_8TiledMMAINS4_8MMA_AtomIJNS4_4SM904GMMA30MMA_64x128x8_F32TF32TF32_SS_TNILNSO_7ScaleInE1ELSQ_1EEEEEENS4_6LayoutINS5_IJSB_SC_SC_EEENS5_IJSC_NSA_ILi0EEESV_EEEEENS5_IJNS4_10UnderscoreESY_SY_EEEEENS4_23SM90_TMA_LOAD_MULTICASTENS4_14ComposedLayoutINS4_7SwizzleILi3ELi4ELi3EEENS4_18smem_ptr_flag_bitsILi32EEENST_INS5_IJNSA_ILi8EEESI_EEENS5_IJSI_SC_EEEEEEEvNS4_8identityES11_S1B_vS1C_EENS_8epilogue10collective6detail29Sm90TmaWarpSpecializedAdapterINS1F_15DefaultEpilogueIfSK_SK_NS1E_6thread17LinearCombinationIfLi1EffLNS1J_9ScaleType4KindE0ELNS_15FloatRoundStyleE2EfEENS1_15EpilogueDefaultEEEEEvvEEEEvNT_6ParamsE:
        .type           _ZN7cutlass13device_kernelINS_4gemm6kernel13GemmUniversalIN4cute5tupleIJiiiiEEENS1_10collective13CollectiveMmaINS1_34MainloopSm90TmaGmmaWarpSpecializedILi4ENS5_IJNS4_1CILi2EEESB_NSA_ILi1EEEEEENS1_35KernelTmaWarpSpecializedCooperativeEEENS5_IJNSA_ILi256EEENSA_ILi128EEENSA_ILi32EEEEEEfNS5_IJlSC_lEEEfSK_NS4_8TiledMMAINS4_8MMA_AtomIJNS4_4SM904GMMA30MMA_64x128x8_F32TF32TF32_SS_TNILNSO_7ScaleInE1ELSQ_1EEEEEENS4_6LayoutINS5_IJSB_SC_SC_EEENS5_IJSC_NSA_ILi0EEESV_EEEEENS5_IJNS4_10UnderscoreESY_SY_EEEEENS4_23SM90_TMA_LOAD_MULTICASTENS4_14ComposedLayoutINS4_7SwizzleILi3ELi4ELi3EEENS4_18smem_ptr_flag_bitsILi32EEENST_INS5_IJNSA_ILi8EEESI_EEENS5_IJSI_SC_EEEEEEEvNS4_8identityES11_S1B_vS1C_EENS_8epilogue10collective6detail29Sm90TmaWarpSpecializedAdapterINS1F_15DefaultEpilogueIfSK_SK_NS1E_6thread17LinearCombinationIfLi1EffLNS1J_9ScaleType4KindE0ELNS_15FloatRoundStyleE2EfEENS1_15EpilogueDefaultEEEEEvvEEEEvNT_6ParamsE,@function
        .size           _ZN7cutlass13device_kernelINS_4gemm6kernel13GemmUniversalIN4cute5tupleIJiiiiEEENS1_10collective13CollectiveMmaINS1_34MainloopSm90TmaGmmaWarpSpecializedILi4ENS5_IJNS4_1CILi2EEESB_NSA_ILi1EEEEEENS1_35KernelTmaWarpSpecializedCooperativeEEENS5_IJNSA_ILi256EEENSA_ILi128EEENSA_ILi32EEEEEEfNS5_IJlSC_lEEEfSK_NS4_8TiledMMAINS4_8MMA_AtomIJNS4_4SM904GMMA30MMA_64x128x8_F32TF32TF32_SS_TNILNSO_7ScaleInE1ELSQ_1EEEEEENS4_6LayoutINS5_IJSB_SC_SC_EEENS5_IJSC_NSA_ILi0EEESV_EEEEENS5_IJNS4_10UnderscoreESY_SY_EEEEENS4_23SM90_TMA_LOAD_MULTICASTENS4_14ComposedLayoutINS4_7SwizzleILi3ELi4ELi3EEENS4_18smem_ptr_flag_bitsILi32EEENST_INS5_IJNSA_ILi8EEESI_EEENS5_IJSI_SC_EEEEEEEvNS4_8identityES11_S1B_vS1C_EENS_8epilogue10collective6detail29Sm90TmaWarpSpecializedAdapterINS1F_15DefaultEpilogueIfSK_SK_NS1E_6thread17LinearCombinationIfLi1EffLNS1J_9ScaleType4KindE0ELNS_15FloatRoundStyleE2EfEENS1_15EpilogueDefaultEEEEEvvEEEEvNT_6ParamsE,(.L_x_323 - _ZN7cutlass13device_kernelINS_4gemm6kernel13GemmUniversalIN4cute5tupleIJiiiiEEENS1_10collective13CollectiveMmaINS1_34MainloopSm90TmaGmmaWarpSpecializedILi4ENS5_IJNS4_1CILi2EEESB_NSA_ILi1EEEEEENS1_35KernelTmaWarpSpecializedCooperativeEEENS5_IJNSA_ILi256EEENSA_ILi128EEENSA_ILi32EEEEEEfNS5_IJlSC_lEEEfSK_NS4_8TiledMMAINS4_8MMA_AtomIJNS4_4SM904GMMA30MMA_64x128x8_F32TF32TF32_SS_TNILNSO_7ScaleInE1ELSQ_1EEEEEENS4_6LayoutINS5_IJSB_SC_SC_EEENS5_IJSC_NSA_ILi0EEESV_EEEEENS5_IJNS4_10UnderscoreESY_SY_EEEEENS4_23SM90_TMA_LOAD_MULTICASTENS4_14ComposedLayoutINS4_7SwizzleILi3ELi4ELi3EEENS4_18smem_ptr_flag_bitsILi32EEENST_INS5_IJNSA_ILi8EEESI_EEENS5_IJSI_SC_EEEEEEEvNS4_8identityES11_S1B_vS1C_EENS_8epilogue10collective6detail29Sm90TmaWarpSpecializedAdapterINS1F_15DefaultEpilogueIfSK_SK_NS1E_6thread17LinearCombinationIfLi1EffLNS1J_9ScaleType4KindE0ELNS_15FloatRoundStyleE2EfEENS1_15EpilogueDefaultEEEEEvvEEEEvNT_6ParamsE)
        .other          _ZN7cutlass13device_kernelINS_4gemm6kernel13GemmUniversalIN4cute5tupleIJiiiiEEENS1_10collective13CollectiveMmaINS1_34MainloopSm90TmaGmmaWarpSpecializedILi4ENS5_IJNS4_1CILi2EEESB_NSA_ILi1EEEEEENS1_35KernelTmaWarpSpecializedCooperativeEEENS5_IJNSA_ILi256EEENSA_ILi128EEENSA_ILi32EEEEEEfNS5_IJlSC_lEEEfSK_NS4_8TiledMMAINS4_8MMA_AtomIJNS4_4SM904GMMA30MMA_64x128x8_F32TF32TF32_SS_TNILNSO_7ScaleInE1ELSQ_1EEEEEENS4_6LayoutINS5_IJSB_SC_SC_EEENS5_IJSC_NSA_ILi0EEESV_EEEEENS5_IJNS4_10UnderscoreESY_SY_EEEEENS4_23SM90_TMA_LOAD_MULTICASTENS4_14ComposedLayoutINS4_7SwizzleILi3ELi4ELi3EEENS4_18smem_ptr_flag_bitsILi32EEENST_INS5_IJNSA_ILi8EEESI_EEENS5_IJSI_SC_EEEEEEEvNS4_8identityES11_S1B_vS1C_EENS_8epilogue10collective6detail29Sm90TmaWarpSpecializedAdapterINS1F_15DefaultEpilogueIfSK_SK_NS1E_6thread17LinearCombinationIfLi1EffLNS1J_9ScaleType4KindE0ELNS_15FloatRoundStyleE2EfEENS1_15EpilogueDefaultEEEEEvvEEEEvNT_6ParamsE,@"STO_CUDA_ENTRY STV_DEFAULT"
_ZN7cutlass13device_kernelINS_4gemm6kernel13GemmUniversalIN4cute5tupleIJiiiiEEENS1_10collective13CollectiveMmaINS1_34MainloopSm90TmaGmmaWarpSpecializedILi4ENS5_IJNS4_1CILi2EEESB_NSA_ILi1EEEEEENS1_35KernelTmaWarpSpecializedCooperativeEEENS5_IJNSA_ILi256EEENSA_ILi128EEENSA_ILi32EEEEEEfNS5_IJlSC_lEEEfSK_NS4_8TiledMMAINS4_8MMA_AtomIJNS4_4SM904GMMA30MMA_64x128x8_F32TF32TF32_SS_TNILNSO_7ScaleInE1ELSQ_1EEEEEENS4_6LayoutINS5_IJSB_SC_SC_EEENS5_IJSC_NSA_ILi0EEESV_EEEEENS5_IJNS4_10UnderscoreESY_SY_EEEEENS4_23SM90_TMA_LOAD_MULTICASTENS4_14ComposedLayoutINS4_7SwizzleILi3ELi4ELi3EEENS4_18smem_ptr_flag_bitsILi32EEENST_INS5_IJNSA_ILi8EEESI_EEENS5_IJSI_SC_EEEEEEEvNS4_8identityES11_S1B_vS1C_EENS_8epilogue10collective6detail29Sm90TmaWarpSpecializedAdapterINS1F_15DefaultEpilogueIfSK_SK_NS1E_6thread17LinearCombinationIfLi1EffLNS1J_9ScaleType4KindE0ELNS_15FloatRoundStyleE2EfEENS1_15EpilogueDefaultEEEEEvvEEEEvNT_6ParamsE:
[----:B------:R-:W0:Y:S01]  /*0000*/  LDC R1, c[0x0][0x28] ;  /* 0x00000a00ff017b82 */ /* 0x000e220000000800 */
[----:B------:R-:W1:Y:S01]  /*0010*/  S2R R18, SR_TID.X ;  /* 0x0000000000127919 */ /* 0x000e620000002100 */
[----:B------:R-:W-:Y:S01]  /*0020*/  ELECT P0, URZ, PT ;  /* 0x00000000003f782f */ /* 0x000fe20003800000 */
[----:B------:R-:W-:Y:S01]  /*0030*/  BSSY B0, `(.L_x_0) ;  /* 0x000000f000007945 */ /* 0x000fe20003800000 */
[--C-:B-1----:R-:W-:Y:S02]  /*0040*/  SHF.R.U32.HI R0, RZ, 0x5, R18.reuse ;  /* 0x00000005ff007819 */ /* 0x102fe40000011612 */
[----:B------:R-:W-:-:S03]  /*0050*/  SHF.R.U32.HI R3, RZ, 0x7, R18 ;  /* 0x00000007ff037819 */ /* 0x000fc60000011612 */
[----:B------:R-:W1:Y:S04]  /*0060*/  SHFL.IDX PT, R2, R0, RZ, 0x1f ;  /* 0x00001fff00027589 */ /* 0x000e6800000e0000 */
[----:B------:R2:W3:Y:S01]  /*0070*/  SHFL.IDX PT, R5, R3, RZ, 0x1f ;  /* 0x00001fff03057589 */ /* 0x0004e200000e0000 */
[----:B-1----:R-:W-:-:S13]  /*0080*/  ISETP.NE.OR P0, PT, R2, RZ, !P0 ;  /* 0x000000ff0200720c */ /* 0x002fda0004705670 */
[----:B0-23--:R-:W-:Y:S05]  /*0090*/  @P0 BRA `(.L_x_1) ;  /* 0x0000000000200947 */ /* 0x00dfea0003800000 */
[----:B------:R-:W-:Y:S02]  /*00a0*/  ULDC.64 UR4, c[0x0][0x198] ;  /* 0x0000660000047ab9 */ /* 0x000fe40000000a00 */
[----:B------:R-:W-:Y:S02]  /*00b0*/  UIADD3 UR6, UP0, UR4, 0xf0, URZ ;  /* 0x000000f004067890 */ /* 0x000fe4000ff1e03f */
[----:B------:R-:W-:Y:S02]  /*00c0*/  UIADD3 UR4, UP1, UR4, 0x1f0, URZ ;  /* 0x000001f004047890 */ /* 0x000fe4000ff3e03f */
[----:B------:R-:W-:Y:S02]  /*00d0*/  UIADD3.X UR7, URZ, UR5, URZ, UP0, !UPT ;  /* 0x000000053f077290 */ /* 0x000fe400087fe43f */
[----:B------:R-:W-:-:S07]  /*00e0*/  UIADD3.X UR5, URZ, UR5, URZ, UP1, !UPT ;  /* 0x000000053f057290 */ /* 0x000fce0008ffe43f */
[----:B------:R0:W-:Y:S02]  /*00f0*/  UTMACCTL.PF [UR6] ;  /* 0x00000000060079b9 */ /* 0x0001e40008040000 */
[----:B------:R0:W-:Y:S02]  /*0100*/  UTMACCTL.PF [UR4] ;  /* 0x00000000040079b9 */ /* 0x0001e40008040000 */
[----:B0-----:R-:W-:Y:S01]  /*0110*/  NOP ;  /* 0x0000000000007918 */ /* 0x001fe20000000000 */
.L_x_1:
[----:B------:R-:W-:Y:S05]  /*0120*/  BSYNC B0 ;  /* 0x0000000000007941 */ /* 0x000fea0003800000 */
.L_x_0:
[----:B------:R-:W0:Y:S02]  /*0130*/  SHFL.IDX PT, R3, R0, RZ, 0x1f ;  /* 0x00001fff00037589 */ /* 0x000e2400000e0000 */
[----:B0-----:R-:W-:-:S13]  /*0140*/  ISETP.NE.AND P0, PT, R3, RZ, PT ;  /* 0x000000ff0300720c */ /* 0x001fda0003f05270 */
[----:B------:R-:W-:Y:S05]  /*0150*/  @P0 BRA `(.L_x_2) ;  /* 0x0000000000580947 */ /* 0x000fea0003800000 */
[----:B------:R-:W0:Y:S01]  /*0160*/  S2UR UR8, SR_CgaCtaId ;  /* 0x00000000000879c3 */ /* 0x000e220000008800 */
[----:B------:R-:W-:Y:S01]  /*0170*/  UMOV UR4, 0x400 ;  /* 0x0000040000047882 */ /* 0x000fe20000000000 */
[----:B------:R-:W-:Y:S01]  /*0180*/  UMOV UR5, 0x1 ;  /* 0x0000000100057882 */ /* 0x000fe20000000000 */
[----:B------:R-:W-:Y:S01]  /*0190*/  UMOV UR6, 0x6 ;  /* 0x0000000600067882 */ /* 0x000fe20000000000 */
[----:B------:R-:W-:Y:S01]  /*01a0*/  ELECT P0, URZ, PT ;  /* 0x00000000003f782f */ /* 0x000fe20003800000 */
[----:B------:R-:W-:-:S04]  /*01b0*/  UIADD3 UR6, -UR6, 0x100000, URZ ;  /* 0x0010000006067890 */ /* 0x000fc8000fffe13f */
[----:B------:R-:W-:Y:S02]  /*01c0*/  USHF.L.U32 UR7, UR6, 0xb, URZ ;  /* 0x0000000b06077899 */ /* 0x000fe4000800063f */
[----:B------:R-:W-:Y:S02]  /*01d0*/  USHF.L.U32 UR6, UR6, 0x1, URZ ;  /* 0x0000000106067899 */ /* 0x000fe4000800063f */
[----:B0-----:R-:W-:Y:S02]  /*01e0*/  ULEA UR8, UR8, UR4, 0x18 ;  /* 0x0000000408087291 */ /* 0x001fe4000f8ec03f */
[----:B------:R-:W-:-:S04]  /*01f0*/  UIADD3 UR4, -UR5, 0x100000, URZ ;  /* 0x0010000005047890 */ /* 0x000fc8000fffe13f */
[----:B------:R-:W-:Y:S02]  /*0200*/  USHF.L.U32 UR5, UR4, 0xb, URZ ;  /* 0x0000000b04057899 */ /* 0x000fe4000800063f */
[----:B------:R-:W-:Y:S01]  /*0210*/  USHF.L.U32 UR4, UR4, 0x1, URZ ;  /* 0x0000000104047899 */ /* 0x000fe2000800063f */
[----:B------:R-:W0:Y:S11]  /*0220*/  FENCE.VIEW.ASYNC.S ;  /* 0x00000000000073c6 */ /* 0x000e360000000000 */
[----:B0-----:R0:W1:Y:S01]  /*0230*/  SYNCS.EXCH.64 URZ, [UR8], UR4 ;  /* 0x00000004083f75b2 */ /* 0x0010620008000100 */
[----:B------:R0:W2:Y:S01]  /*0240*/  SYNCS.EXCH.64 URZ, [UR8+0x20], UR6 ;  /* 0x00002006083f75b2 */ /* 0x0000a20008000100 */
[----:B------:R0:W3:Y:S01]  /*0250*/  SYNCS.EXCH.64 URZ, [UR8+0x8], UR4 ;  /* 0x00000804083f75b2 */ /* 0x0000e20008000100 */
[----:B------:R0:W4:Y:S01]  /*0260*/  SYNCS.EXCH.64 URZ, [UR8+0x28], UR6 ;  /* 0x00002806083f75b2 */ /* 0x0001220008000100 */
[----:B------:R0:W0:Y:S01]  /*0270*/  SYNCS.EXCH.64 URZ, [UR8+0x10], UR4 ;  /* 0x00001004083f75b2 */ /* 0x0000220008000100 */
[----:B------:R0:W0:Y:S01]  /*0280*/  SYNCS.EXCH.64 URZ, [UR8+0x30], UR6 ;  /* 0x00003006083f75b2 */ /* 0x0000220008000100 */
[----:B------:R0:W0:Y:S01]  /*0290*/  SYNCS.EXCH.64 URZ, [UR8+0x18], UR4 ;  /* 0x00001804083f75b2 */ /* 0x0000220008000100 */
[----:B------:R0:W0:Y:S01]  /*02a0*/  SYNCS.EXCH.64 URZ, [UR8+0x38], UR6 ;  /* 0x00003806083f75b2 */ /* 0x0000220008000100 */
[----:B------:R-:W-:Y:S01]  /*02b0*/  NOP ;  /* 0x0000000000007918 */ /* 0x000fe20000000000 */
.L_x_2:
[----:B------:R-:W-:Y:S01]  /*02c0*/  SHF.R.S32.HI R7, RZ, 0x1f, R18 ;  /* 0x0000001fff077819 */ /* 0x000fe20000011412 */
[----:B------:R-:W5:Y:S01]  /*02d0*/  SHFL.IDX PT, R0, R0, RZ, 0x1f ;  /* 0x00001fff00007589 */ /* 0x000f6200000e0000 */
[----:B0-----:R-:W0:Y:S01]  /*02e0*/  S2UR UR8, SR_CTAID.X ;  /* 0x00000000000879c3 */ /* 0x001e220000002500 */
[----:B------:R-:W-:Y:S02]  /*02f0*/  ELECT P0, URZ, PT ;  /* 0x00000000003f782f */ /* 0x000fe40003800000 */
[----:B------:R-:W-:Y:S01]  /*0300*/  LEA.HI R7, R7, R18, RZ, 0x7 ;  /* 0x0000001207077211 */ /* 0x000fe200078f38ff */
[----:B------:R-:W1:Y:S01]  /*0310*/  S2R R4, SR_CTAID.Y ;  /* 0x0000000000047919 */ /* 0x000e620000002600 */
[----:B------:R-:W-:Y:S01]  /*0320*/  SHF.R.S32.HI R8, RZ, 0x1f, R3 ;  /* 0x0000001fff087819 */ /* 0x000fe20000011403 */
[----:B------:R-:W-:Y:S01]  /*0330*/  ULDC UR4, c[0x0][0x150] ;  /* 0x0000540000047ab9 */ /* 0x000fe20000000800 */
[----:B------:R-:W-:Y:S01]  /*0340*/  LOP3.LUT R7, R7, 0xffffff80, RZ, 0xc0, !PT ;  /* 0xffffff8007077812 */ /* 0x000fe200078ec0ff */
[----:B------:R-:W-:Y:S01]  /*0350*/  NOP ;  /* 0x0000000000007918 */ /* 0x000fe20000000000 */
[----:B------:R-:W-:Y:S01]  /*0360*/  LEA.HI R8, R8, R3, RZ, 0x2 ;  /* 0x0000000308087211 */ /* 0x000fe200078f10ff */
[----:B------:R-:W2:Y:S01]  /*0370*/  LDC R10, c[0x0][0x144] ;  /* 0x00005100ff0a7b82 */ /* 0x000ea20000000800 */
[----:B------:R-:W-:Y:S01]  /*0380*/  NOP ;  /* 0x0000000000007918 */ /* 0x000fe20000000000 */
[----:B------:R-:W-:Y:S01]  /*0390*/  IMAD.IADD R6, R18, 0x1, -R7 ;  /* 0x0000000112067824 */ /* 0x000fe200078e0a07 */
[----:B------:R-:W-:Y:S01]  /*03a0*/  LOP3.LUT R8, R8, 0x3ffffffc, RZ, 0xc0, !PT ;  /* 0x3ffffffc08087812 */ /* 0x000fe200078ec0ff */
[----:B------:R-:W-:Y:S01]  /*03b0*/  IMAD.MOV.U32 R22, RZ, RZ, 0x1 ;  /* 0x00000001ff167424 */ /* 0x000fe200078e00ff */
[----:B------:R-:W-:-:S02]  /*03c0*/  ISETP.NE.AND P3, PT, R5, RZ, PT ;  /* 0x000000ff0500720c */ /* 0x000fc40003f65270 */
[----:B------:R-:W-:Y:S01]  /*03d0*/  SHF.R.S32.HI R7, RZ, 0x1f, R6 ;  /* 0x0000001fff077819 */ /* 0x000fe20000011406 */
[----:B------:R-:W-:Y:S01]  /*03e0*/  IMAD.IADD R8, R3, 0x1, -R8 ;  /* 0x0000000103087824 */ /* 0x000fe200078e0a08 */
[----:B------:R-:W3:Y:S02]  /*03f0*/  LDC R13, c[0x0][0x140] ;  /* 0x00005000ff0d7b82 */ /* 0x000ee40000000800 */
[----:B------:R-:W-:Y:S02]  /*0400*/  LEA.HI R7, R7, R6, RZ, 0x3 ;  /* 0x0000000607077211 */ /* 0x000fe400078f18ff */
[----:B-----5:R-:W-:Y:S02]  /*0410*/  ISETP.NE.OR P0, PT, R0, RZ, !P0 ;  /* 0x000000ff0000720c */ /* 0x020fe40004705670 */
[--C-:B------:R-:W-:Y:S02]  /*0420*/  SHF.R.S32.HI R0, RZ, 0x3, R7.reuse ;  /* 0x00000003ff007819 */ /* 0x100fe40000011407 */
[----:B------:R-:W-:-:S02]  /*0430*/  SHF.R.S32.HI R7, RZ, 0x1f, R7 ;  /* 0x0000001fff077819 */ /* 0x000fc40000011407 */
[----:B0-----:R-:W-:Y:S02]  /*0440*/  I2FP.F32.U32 R9, UR8 ;  /* 0x0000000800097c45 */ /* 0x001fe40008201000 */
[----:B------:R-:W-:-:S03]  /*0450*/  LEA.HI R7, R7, R0, RZ, 0x2 ;  /* 0x0000000007077211 */ /* 0x000fc600078f10ff */
[----:B------:R-:W-:Y:S01]  /*0460*/  FMUL R9, R9, UR4 ;  /* 0x0000000409097c20 */ /* 0x000fe20008400000 */
[----:B------:R-:W-:Y:S01]  /*0470*/  LOP3.LUT R7, R7, 0xfffffffc, RZ, 0xc0, !PT ;  /* 0xfffffffc07077812 */ /* 0x000fe200078ec0ff */
[----:B------:R-:W-:Y:S01]  /*0480*/  VOTEU.ALL UP0, P0 ;  /* 0x00000000003f7886 */ /* 0x000fe20000000000 */
[----:B-1----:R-:W-:Y:S01]  /*0490*/  I2FP.F32.U32 R3, R4 ;  /* 0x0000000400037245 */ /* 0x002fe20000201000 */
[----:B------:R-:W-:Y:S01]  /*04a0*/  ULDC UR4, c[0x0][0x154] ;  /* 0x0000550000047ab9 */ /* 0x000fe20000000800 */
[----:B------:R-:W-:Y:S01]  /*04b0*/  VOTEU.ALL UP1, P0 ;  /* 0x00000000003f7886 */ /* 0x000fe20000020000 */
[----:B------:R-:W0:Y:S01]  /*04c0*/  F2I.U32.TRUNC.NTZ R9, R9 ;  /* 0x0000000900097305 */ /* 0x000e22000020f000 */
[----:B------:R-:W-:Y:S01]  /*04d0*/  IMAD.IADD R7, R0, 0x1, -R7 ;  /* 0x0000000100077824 */ /* 0x000fe200078e0a07 */
[----:B------:R-:W1:Y:S01]  /*04e0*/  @!UP0 S2UR UR7, SR_CgaCtaId ;  /* 0x00000000000789c3 */ /* 0x000e620000008800 */
[----:B------:R-:W-:Y:S01]  /*04f0*/  FMUL R12, R3, UR4 ;  /* 0x00000004030c7c20 */ /* 0x000fe20008400000 */
[----:B------:R-:W-:Y:S01]  /*0500*/  UMOV UR4, 0x20 ;  /* 0x0000002000047882 */ /* 0x000fe20000000000 */
[----:B------:R-:W-:Y:S01]  /*0510*/  @!UP0 UMOV UR6, 0x400 ;  /* 0x0000040000068882 */ /* 0x000fe20000000000 */
[----:B------:R-:W-:Y:S01]  /*0520*/  LEA R8, R8, R7, 0x2 ;  /* 0x0000000708087211 */ /* 0x000fe200078e10ff */
[----:B------:R-:W-:-:S04]  /*0530*/  @!UP0 UIADD3 UR4, -UR4, 0x100000, URZ ;  /* 0x0010000004048890 */ /* 0x000fc8000fffe13f */
[----:B------:R-:W-:Y:S02]  /*0540*/  @!UP0 USHF.L.U32 UR5, UR4, 0xb, URZ ;  /* 0x0000000b04058899 */ /* 0x000fe4000800063f */
[----:B------:R-:W-:Y:S01]  /*0550*/  @!UP0 USHF.L.U32 UR4, UR4, 0x1, URZ ;  /* 0x0000000104048899 */ /* 0x000fe2000800063f */
[----:B---3--:R-:W-:Y:S01]  /*0560*/  ISETP.EQ.U32.AND P2, PT, R13, 0x1, PT ;  /* 0x000000010d00780c */ /* 0x008fe20003f42070 */
[----:B------:R-:W3:Y:S01]  /*0570*/  F2I.U32.TRUNC.NTZ R12, R12 ;  /* 0x0000000c000c7305 */ /* 0x000ee2000020f000 */
[----:B------:R-:W-:Y:S01]  /*0580*/  LEA.HI R0, R8, R8, RZ, 0x1 ;  /* 0x0000000808007211 */ /* 0x000fe200078f08ff */
[----:B------:R-:W5:Y:S03]  /*0590*/  LDC R7, c[0x0][0x148] ;  /* 0x00005200ff077b82 */ /* 0x000f660000000800 */
[----:B------:R-:W-:Y:S01]  /*05a0*/  LOP3.LUT R11, R0, 0xfffffffe, RZ, 0xc0, !PT ;  /* 0xfffffffe000b7812 */ /* 0x000fe200078ec0ff */
[----:B0-----:R-:W-:Y:S01]  /*05b0*/  IMAD.MOV R15, RZ, RZ, -R9 ;  /* 0x000000ffff0f7224 */ /* 0x001fe200078e0a09 */
[----:B------:R-:W-:-:S03]  /*05c0*/  SHF.R.S32.HI R9, RZ, 0x1f, R2 ;  /* 0x0000001fff097819 */ /* 0x000fc60000011402 */
[----:B--2---:R-:W-:Y:S01]  /*05d0*/  IMAD R3, R10, R15, UR8 ;  /* 0x000000080a037e24 */ /* 0x004fe2000f8e020f */
[----:B------:R-:W-:Y:S01]  /*05e0*/  LEA.HI R9, R9, R2, RZ, 0x2 ;  /* 0x0000000209097211 */ /* 0x000fe200078f10ff */
[C---:B------:R-:W-:Y:S02]  /*05f0*/  IMAD.IADD R0, R8.reuse, 0x1, -R11 ;  /* 0x0000000108007824 */ /* 0x040fe400078e0a0b */
[----:B------:R-:W-:Y:S01]  /*0600*/  IMAD.SHL.U32 R11, R8, 0x4, RZ ;  /* 0x00000004080b7824 */ /* 0x000fe200078e00ff */
[----:B------:R-:W-:Y:S01]  /*0610*/  LOP3.LUT R9, R9, 0xfffffffc, RZ, 0xc0, !PT ;  /* 0xfffffffc09097812 */ /* 0x000fe200078ec0ff */
[----:B---3--:R-:W-:Y:S01]  /*0620*/  IMAD.MOV R21, RZ, RZ, -R12 ;  /* 0x000000ffff157224 */ /* 0x008fe200078e0a0c */
[----:B------:R-:W-:Y:S01]  /*0630*/  ISETP.NE.AND P4, PT, R0, R3, PT ;  /* 0x000000030000720c */ /* 0x000fe20003f85270 */
[----:B-1----:R-:W-:Y:S01]  /*0640*/  @!UP0 ULEA UR6, UR7, UR6, 0x18 ;  /* 0x0000000607068291 */ /* 0x002fe2000f8ec03f */
[----:B------:R-:W-:Y:S01]  /*0650*/  IADD3 R0, R2, -R9, RZ ;  /* 0x8000000902007210 */ /* 0x000fe20007ffe0ff */
[----:B------:R-:W-:Y:S01]  /*0660*/  VOTEU.ALL UP0, P0 ;  /* 0x00000000003f7886 */ /* 0x000fe20000000000 */
[----:B------:R-:W-:-:S02]  /*0670*/  LOP3.LUT R152, R8, 0xc, R11, 0x78, !PT ;  /* 0x0000000c08987812 */ /* 0x000fc400078e780b */
[----:B------:R-:W-:Y:S02]  /*0680*/  ISETP.NE.AND P1, PT, R0, 0x3, PT ;  /* 0x000000030000780c */ /* 0x000fe40003f25270 */
[----:B------:R-:W-:Y:S01]  /*0690*/  LOP3.LUT P0, RZ, R6, 0x7, RZ, 0xc0, !PT ;  /* 0x0000000706ff7812 */ /* 0x000fe2000780c0ff */
[----:B-----5:R-:W-:Y:S01]  /*06a0*/  IMAD R9, R7, R21, R4 ;  /* 0x0000001507097224 */ /* 0x020fe200078e0204 */
[----:B------:R-:W-:Y:S01]  /*06b0*/  ISETP.EQ.OR P1, PT, R0, RZ, !P1 ;  /* 0x000000ff0000720c */ /* 0x000fe20004f22670 */
[----:B------:R-:W-:Y:S01]  /*06c0*/  VIADD R6, R5, 0xffffffff ;  /* 0xffffffff05067836 */ /* 0x000fe20000000000 */
[C---:B------:R-:W-:Y:S01]  /*06d0*/  ISETP.LT.U32.AND P0, PT, R152.reuse, 0x4, !P0 ;  /* 0x000000049800780c */ /* 0x040fe20004701070 */
[----:B------:R-:W0:Y:S02]  /*06e0*/  FENCE.VIEW.ASYNC.S ;  /* 0x00000000000073c6 */ /* 0x000e240000000000 */
[----:B0-----:R0:W1:Y:S01]  /*06f0*/  @!UP0 SYNCS.EXCH.64 URZ, [UR6+0x50], UR4 ;  /* 0x00005004063f85b2 */ /* 0x0010620008000100 */
[----:B------:R-:W-:-:S02]  /*0700*/  @P4 LEA.HI R2, R152, R152, RZ, 0x1 ;  /* 0x0000009898024211 */ /* 0x000fc400078f08ff */
[----:B------:R-:W-:Y:S02]  /*0710*/  ISETP.EQ.AND P1, PT, R5, RZ, P1 ;  /* 0x000000ff0500720c */ /* 0x000fe40000f22270 */
[----:B------:R-:W-:Y:S02]  /*0720*/  @P4 SHF.R.S32.HI R2, RZ, 0x1, R2 ;  /* 0x00000001ff024819 */ /* 0x000fe40000011402 */
[----:B------:R-:W-:Y:S02]  /*0730*/  ISETP.GE.U32.AND P6, PT, R6, 0x2, PT ;  /* 0x000000020600780c */ /* 0x000fe40003fc6070 */
[----:B------:R-:W-:Y:S02]  /*0740*/  @P4 ISETP.NE.AND P5, PT, R2, R9, PT ;  /* 0x000000090200420c */ /* 0x000fe40003fa5270 */
[----:B------:R-:W-:Y:S02]  /*0750*/  SEL R9, RZ, 0x1, !P0 ;  /* 0x00000001ff097807 */ /* 0x000fe40004000000 */
[----:B------:R-:W-:-:S02]  /*0760*/  @P4 SEL R22, RZ, 0x1, P5 ;  /* 0x00000001ff164807 */ /* 0x000fc40002800000 */
[----:B------:R-:W-:Y:S01]  /*0770*/  SEL R19, RZ, 0x1, !P1 ;  /* 0x00000001ff137807 */ /* 0x000fe20004800000 */
[----:B------:R0:W2:Y:S01]  /*0780*/  @!UP1 SYNCS.EXCH.64 URZ, [UR6+0x58], UR4 ;  /* 0x00005804063f95b2 */ /* 0x0000a20008000100 */
[----:B------:R-:W-:Y:S01]  /*0790*/  LOP3.LUT R22, R22, R9, RZ, 0xc0, !PT ;  /* 0x0000000916167212 */ /* 0x000fe200078ec0ff */
[----:B------:R-:W-:Y:S01]  /*07a0*/  NOP ;  /* 0x0000000000007918 */ /* 0x000fe20000000000 */
[----:B------:R-:W-:Y:S01]  /*07b0*/  SEL R19, R19, 0x2, P6 ;  /* 0x0000000213137807 */ /* 0x000fe20003000000 */
[----:B------:R-:W-:Y:S06]  /*07c0*/  @!P2 BRA `(.L_x_3) ;  /* 0x000000000008a947 */ /* 0x000fec0003800000 */
[----:B-12-4-:R-:W-:Y:S01]  /*07d0*/  UCGABAR_ARV ;  /* 0x00000000000079c7 */ /* 0x016fe20008000000 */
[----:B------:R-:W-:Y:S05]  /*07e0*/  BRA `(.L_x_4) ;  /* 0x0000000000047947 */ /* 0x000fea0003800000 */
.L_x_3:
[----:B-12-4-:R-:W-:Y:S01]  /*07f0*/  NOP ;  /* 0x0000000000007918 */ /* 0x016fe20000000000 */
.L_x_4:
[----:B------:R-:W1:Y:S01]  /*0800*/  LDC R2, c[0x0][0x65c] ;  /* 0x00019700ff027b82 */ /* 0x000e620000000800 */
[----:B------:R-:W-:Y:S01]  /*0810*/  MOV R8, UR8 ;  /* 0x0000000800087c02 */ /* 0x000fe20008000f00 */
[----:B------:R-:W-:Y:S01]  /*0820*/  IMAD.MOV.U32 R9, RZ, RZ, RZ ;  /* 0x000000ffff097224 */ /* 0x000fe200078e00ff */
[----:B-1----:R-:W-:-:S04]  /*0830*/  ISETP.NE.AND P1, PT, R2, 0x1, PT ;  /* 0x000000010200780c */ /* 0x002fc80003f25270 */
[----:B------:R-:W-:-:S09]  /*0840*/  P2R R5, PR, RZ, 0x2 ;  /* 0x00000002ff057803 */ /* 0x000fd20000000000 */
[----:B------:R-:W1:Y:S01]  /*0850*/  @P1 LDC R17, c[0x0][0x10] ;  /* 0x00000400ff111b82 */ /* 0x000e620000000800 */
[----:B------:R-:W-:Y:S02]  /*0860*/  @P1 IMAD.MOV.U32 R5, RZ, RZ, RZ ;  /* 0x000000ffff051224 */ /* 0x000fe400078e00ff */
[----:B------:R-:W-:-:S05]  /*0870*/  @P1 IMAD.MOV.U32 R13, RZ, RZ, RZ ;  /* 0x000000ffff0d1224 */ /* 0x000fca00078e00ff */
[----:B------:R-:W2:Y:S01]  /*0880*/  @!P1 LDC R11, c[0x0][0xc] ;  /* 0x00000300ff0b9b82 */ /* 0x000ea20000000800 */
[----:B-1----:R-:W-:-:S05]  /*0890*/  @P1 IMAD.WIDE.U32 R16, R17, UR8, R4 ;  /* 0x0000000811101c25 */ /* 0x002fca000f8e0004 */
[----:B------:R-:W-:Y:S01]  /*08a0*/  @P1 IADD3 R17, R17, R13, RZ ;  /* 0x0000000d11111210 */ /* 0x000fe20007ffe0ff */
[----:B--2---:R-:W-:-:S04]  /*08b0*/  @!P1 IMAD.WIDE.U32 R8, R4, R11, R8 ;  /* 0x0000000b04089225 */ /* 0x004fc800078e0008 */
[----:B------:R-:W-:Y:S02]  /*08c0*/  @!P1 IMAD.MOV.U32 R16, RZ, RZ, R8 ;  /* 0x000000ffff109224 */ /* 0x000fe400078e0008 */
[----:B------:R-:W-:Y:S01]  /*08d0*/  @!P1 IMAD.MOV.U32 R17, RZ, RZ, R9 ;  /* 0x000000ffff119224 */ /* 0x000fe200078e0009 */
[----:B------:R-:W-:Y:S06]  /*08e0*/  @!P2 BRA `(.L_x_5) ;  /* 0x00000000000ca947 */ /* 0x000fec0003800000 */
[----:B------:R-:W-:Y:S01]  /*08f0*/  UCGABAR_WAIT ;  /* 0x0000000000007dc7 */ /* 0x000fe20008000000 */
[----:B------:R-:W-:Y:S01]  /*0900*/  CCTL.IVALL ;  /* 0x00000000ff00798f */ /* 0x000fe20002000000 */
[----:B------:R-:W-:Y:S05]  /*0910*/  BRA `(.L_x_6) ;  /* 0x0000000000047947 */ /* 0x000fea0003800000 */
.L_x_5:
[----:B------:R-:W-:Y:S06]  /*0920*/  BAR.SYNC.DEFER_BLOCKING 0x0 ;  /* 0x0000000000007b1d */ /* 0x000fec0000010000 */
.L_x_6:
[----:B------:R-:W-:Y:S05]  /*0930*/  @!P3 BRA `(.L_x_7) ;  /* 0x000000840094b947 */ /* 0x000fea0003800000 */
[----:B------:R-:W-:-:S13]  /*0940*/  ISETP.GT.U32.AND P0, PT, R6, 0x1, PT ;  /* 0x000000010600780c */ /* 0x000fda0003f04070 */
[----:B0-----:R-:W-:Y:S05]  /*0950*/  @P0 EXIT ;  /* 0x000000000000094d */ /* 0x001fea0003800000 */
[----:B------:R-:W-:Y:S01]  /*0960*/  ULDC.64 UR4, c[0x0][0x650] ;  /* 0x0001940000047ab9 */ /* 0x000fe20000000a00 */
[----:B------:R-:W-:Y:S01]  /*0970*/  PRMT R0, RZ, 0x7610, R0 ;  /* 0x00007610ff007816 */ /* 0x000fe20000000000 */
[----:B------:R-:W-:Y:S01]  /*0980*/  IMAD.MOV.U32 R154, RZ, RZ, -0x1 ;  /* 0xffffffffff9a7424 */ /* 0x000fe200078e00ff */
[----:B------:R-:W-:Y:S01]  /*0990*/  ISETP.GE.U32.AND P0, PT, R16, UR4, PT ;  /* 0x0000000410007c0c */ /* 0x000fe2000bf06070 */
[----:B------:R-:W-:Y:S01]  /*09a0*/  IMAD.MOV.U32 R23, RZ, RZ, -0x1 ;  /* 0xffffffffff177424 */ /* 0x000fe200078e00ff */
[----:B------:R-:W-:Y:S02]  /*09b0*/  MOV R153, 0xffffffff ;  /* 0xffffffff00997802 */ /* 0x000fe40000000f00 */
[----:B------:R-:W-:-:S13]  /*09c0*/  ISETP.GE.U32.AND.EX P0, PT, R17, UR5, PT, P0 ;  /* 0x0000000511007c0c */ /* 0x000fda000bf06100 */
[----:B------:R-:W-:Y:S05]  /*09d0*/  @P0 BRA `(.L_x_8) ;  /* 0x00000004002c0947 */ /* 0x000fea0003800000 */
[----:B------:R-:W0:Y:S01]  /*09e0*/  LDC.64 R24, c[0x0][0x628] ;  /* 0x00018a00ff187b82 */ /* 0x000e220000000a00 */
[----:B------:R-:W-:Y:S01]  /*09f0*/  MOV R8, R16 ;  /* 0x0000001000087202 */ /* 0x000fe20000000f00 */
[----:B------:R-:W-:-:S06]  /*0a00*/  IMAD.MOV.U32 R9, RZ, RZ, R17 ;  /* 0x000000ffff097224 */ /* 0x000fcc00078e0011 */
[----:B------:R-:W1:Y:S08]  /*0a10*/  LDC R0, c[0x0][0x630] ;  /* 0x00018c00ff007b82 */ /* 0x000e700000000800 */
[----:B------:R-:W2:Y:S01]  /*0a20*/  LDC.64 R26, c[0x0][0x620] ;  /* 0x00018800ff1a7b82 */ /* 0x000ea20000000a00 */
[----:B0-----:R-:W-:-:S04]  /*0a30*/  ISETP.NE.U32.AND P0, PT, R24, RZ, PT ;  /* 0x000000ff1800720c */ /* 0x001fc80003f05070 */
[----:B------:R-:W-:-:S13]  /*0a40*/  ISETP.NE.AND.EX P0, PT, R25, RZ, PT, P0 ;  /* 0x000000ff1900720c */ /* 0x000fda0003f05300 */
[----:B-12---:R-:W-:Y:S05]  /*0a50*/  @!P0 BRA `(.L_x_9) ;  /* 0x0000000000288947 */ /* 0x006fea0003800000 */
[----:B------:R-:W0:Y:S02]  /*0a60*/  LDC R13, c[0x0][0x634] ;  /* 0x00018d00ff0d7b82 */ /* 0x000e240000000800 */
[----:B0-----:R-:W-:-:S05]  /*0a70*/  IADD3 R13, P0, R16, R13, RZ ;  /* 0x0000000d100d7210 */ /* 0x001fca0007f1e0ff */
[----:B------:R-:W-:-:S04]  /*0a80*/  IMAD.X R15, RZ, RZ, R17, P0 ;  /* 0x000000ffff0f7224 */ /* 0x000fc800000e0611 */
[----:B------:R-:W-:-:S04]  /*0a90*/  IMAD.WIDE.U32 R8, R15, R24, RZ ;  /* 0x000000180f087225 */ /* 0x000fc800078e00ff */
[----:B------:R-:W-:-:S04]  /*0aa0*/  IMAD.WIDE.U32 R10, P0, R13, R25, R8 ;  /* 0x000000190d0a7225 */ /* 0x000fc80007800008 */
[----:B------:R-:W-:Y:S01]  /*0ab0*/  IMAD.WIDE.U32 R8, R13, R24, RZ ;  /* 0x000000180d087225 */ /* 0x000fe200078e00ff */
[----:B------:R-:W-:-:S03]  /*0ac0*/  IADD3.X R13, RZ, RZ, RZ, P0, !PT ;  /* 0x000000ffff0d7210 */ /* 0x000fc600007fe4ff */
[----:B------:R-:W-:Y:S01]  /*0ad0*/  IMAD.MOV.U32 R12, RZ, RZ, R11 ;  /* 0x000000ffff0c7224 */ /* 0x000fe200078e000b */
[----:B------:R-:W-:-:S05]  /*0ae0*/  IADD3 RZ, P0, R9, R10, RZ ;  /* 0x0000000a09ff7210 */ /* 0x000fca0007f1e0ff */
[----:B------:R-:W-:-:S08]  /*0af0*/  IMAD.WIDE.U32.X R8, R15, R25, R12, P0 ;  /* 0x000000190f087225 */ /* 0x000fd000000e040c */
.L_x_9:
[----:B------:R-:W0:Y:S01]  /*0b00*/  LDC.64 R24, c[0x0][0x640] ;  /* 0x00019000ff187b82 */ /* 0x000e220000000a00 */
[-CC-:B------:R-:W-:Y:S01]  /*0b10*/  SHF.R.U64 R28, R8, R0.reuse, R9.reuse ;  /* 0x00000000081c7219 */ /* 0x180fe20000001209 */
[----:B------:R-:W-:Y:S01]  /*0b20*/  IMAD R30, R7, R21, R4 ;  /* 0x00000015071e7224 */ /* 0x000fe200078e0204 */
[----:B------:R-:W-:Y:S01]  /*0b30*/  SHF.R.U32.HI R0, RZ, R0, R9 ;  /* 0x00000000ff007219 */ /* 0x000fe20000011609 */
[----:B------:R-:W-:Y:S01]  /*0b40*/  IMAD.MOV.U32 R21, RZ, RZ, 0x1 ;  /* 0x00000001ff157424 */ /* 0x000fe200078e00ff */
[----:B------:R-:W-:-:S03]  /*0b50*/  IADD3 R5, P0, RZ, -R28, RZ ;  /* 0x8000001cff057210 */ /* 0x000fc60007f1e0ff */
[----:B------:R-:W1:Y:S02]  /*0b60*/  LDC R6, c[0x0][0x618] ;  /* 0x00018600ff067b82 */ /* 0x000e640000000800 */
[----:B------:R-:W-:-:S04]  /*0b70*/  IMAD.X R9, RZ, RZ, ~R0, P0 ;  /* 0x000000ffff097224 */ /* 0x000fc800000e0e00 */
[-C--:B------:R-:W-:Y:S02]  /*0b80*/  IMAD R0, R9, R26.reuse, RZ ;  /* 0x0000001a09007224 */ /* 0x080fe400078e02ff */
[----:B------:R-:W2:Y:S01]  /*0b90*/  LDC R11, c[0x0][0x608] ;  /* 0x00018200ff0b7b82 */ /* 0x000ea20000000800 */
[----:B------:R-:W-:-:S04]  /*0ba0*/  IMAD.WIDE.U32 R8, R5, R26, R16 ;  /* 0x0000001a05087225 */ /* 0x000fc800078e0010 */
[----:B------:R-:W-:-:S03]  /*0bb0*/  IMAD R5, R5, R27, R0 ;  /* 0x0000001b05057224 */ /* 0x000fc600078e0200 */
[----:B------:R-:W3:Y:S01]  /*0bc0*/  LDC R12, c[0x0][0x658] ;  /* 0x00019600ff0c7b82 */ /* 0x000ee20000000800 */
[----:B0-----:R-:W-:Y:S02]  /*0bd0*/  ISETP.NE.U32.AND P0, PT, R24, RZ, PT ;  /* 0x000000ff1800720c */ /* 0x001fe40003f05070 */
[----:B------:R-:W-:Y:S01]  /*0be0*/  IADD3 R5, R9, R5, RZ ;  /* 0x0000000509057210 */ /* 0x000fe20007ffe0ff */
[----:B------:R-:W-:Y:S01]  /*0bf0*/  IMAD.MOV.U32 R9, RZ, RZ, -0x1 ;  /* 0xffffffffff097424 */ /* 0x000fe200078e00ff */
[----:B------:R-:W-:-:S03]  /*0c00*/  ISETP.NE.AND.EX P0, PT, R25, RZ, PT, P0 ;  /* 0x000000ff1900720c */ /* 0x000fc60003f05300 */
[----:B------:R-:W0:Y:S01]  /*0c10*/  LDC R15, c[0x0][0x600] ;  /* 0x00018000ff0f7b82 */ /* 0x000e220000000800 */
[-CC-:B-1----:R-:W-:Y:S02]  /*0c20*/  SHF.R.U64 R13, R8, R6.reuse, R5.reuse ;  /* 0x00000006080d7219 */ /* 0x182fe40000001205 */
[----:B------:R-:W-:-:S05]  /*0c30*/  SHF.R.U32.HI R0, RZ, R6, R5 ;  /* 0x00000006ff007219 */ /* 0x000fca0000011605 */
[----:B------:R-:W1:Y:S01]  /*0c40*/  LDC R14, c[0x0][0x648] ;  /* 0x00019200ff0e7b82 */ /* 0x000e620000000800 */
[-CC-:B--2---:R-:W-:Y:S02]  /*0c50*/  SHF.R.U64 R27, R13, R11.reuse, R0.reuse ;  /* 0x0000000b0d1b7219 */ /* 0x184fe40000001200 */
[----:B------:R-:W-:-:S05]  /*0c60*/  SHF.R.U32.HI R5, RZ, R11, R0 ;  /* 0x0000000bff057219 */ /* 0x000fca0000011600 */
[----:B------:R-:W2:Y:S01]  /*0c70*/  LDC R20, c[0x0][0x638] ;  /* 0x00018e00ff147b82 */ /* 0x000ea20000000800 */
[-C--:B---3--:R-:W-:Y:S02]  /*0c80*/  SHF.L.U32 R0, R9, R12.reuse, RZ ;  /* 0x0000000c09007219 */ /* 0x088fe400000006ff */
[-CC-:B------:R-:W-:Y:S02]  /*0c90*/  SHF.R.U64 R26, R27, R12.reuse, R5.reuse ;  /* 0x0000000c1b1a7219 */ /* 0x180fe40000001205 */
[----:B------:R-:W-:Y:S02]  /*0ca0*/  SHF.R.U32.HI R5, RZ, R12, R5 ;  /* 0x0000000cff057219 */ /* 0x000fe40000011605 */
[----:B------:R-:W-:Y:S01]  /*0cb0*/  LOP3.LUT R10, RZ, R0, RZ, 0x33, !PT ;  /* 0x00000000ff0a7212 */ /* 0x000fe200078e33ff */
[----:B------:R-:W3:Y:S01]  /*0cc0*/  LDC R23, c[0x0][0x610] ;  /* 0x00018400ff177b82 */ /* 0x000ee20000000800 */
[----:B------:R-:W-:Y:S01]  /*0cd0*/  MOV R4, R26 ;  /* 0x0000001a00047202 */ /* 0x000fe20000000f00 */
[----:B------:R-:W-:Y:S06]  /*0ce0*/  @!P0 BRA `(.L_x_10) ;  /* 0x0000000000288947 */ /* 0x000fec0003800000 */
[----:B------:R-:W4:Y:S02]  /*0cf0*/  LDC R9, c[0x0][0x64c] ;  /* 0x00019300ff097b82 */ /* 0x000f240000000800 */
[----:B----4-:R-:W-:-:S05]  /*0d00*/  IADD3 R9, P0, R26, R9, RZ ;  /* 0x000000091a097210 */ /* 0x010fca0007f1e0ff */
[----:B------:R-:W-:-:S04]  /*0d10*/  IMAD.X R11, RZ, RZ, R5, P0 ;  /* 0x000000ffff0b7224 */ /* 0x000fc800000e0605 */
[----:B------:R-:W-:-:S04]  /*0d20*/  IMAD.WIDE.U32 R4, R11, R24, RZ ;  /* 0x000000180b047225 */ /* 0x000fc800078e00ff */
[----:B------:R-:W-:-:S04]  /*0d30*/  IMAD.WIDE.U32 R6, P0, R9, R25, R4 ;  /* 0x0000001909067225 */ /* 0x000fc80007800004 */
[----:B------:R-:W-:Y:S01]  /*0d40*/  IMAD.WIDE.U32 R4, R9, R24, RZ ;  /* 0x0000001809047225 */ /* 0x000fe200078e00ff */
[----:B------:R-:W-:-:S03]  /*0d50*/  MOV R8, R7 ;  /* 0x0000000700087202 */ /* 0x000fc60000000f00 */
[----:B------:R-:W-:Y:S01]  /*0d60*/  IMAD.X R9, RZ, RZ, RZ, P0 ;  /* 0x000000ffff097224 */ /* 0x000fe200000e06ff */
[----:B------:R-:W-:-:S05]  /*0d70*/  IADD3 RZ, P0, R5, R6, RZ ;  /* 0x0000000605ff7210 */ /* 0x000fca0007f1e0ff */
[----:B------:R-:W-:-:S08]  /*0d80*/  IMAD.WIDE.U32.X R4, R11, R25, R8, P0 ;  /* 0x000000190b047225 */ /* 0x000fd000000e0408 */
.L_x_10:
[----:B-1----:R-:W-:Y:S01]  /*0d90*/  SHF.R.U64 R4, R4, R14, R5 ;  /* 0x0000000e04047219 */ /* 0x002fe20000001205 */
[----:B0-----:R-:W-:Y:S01]  /*0da0*/  VIADD R6, R15, 0xffffffff ;  /* 0xffffffff0f067836 */ /* 0x001fe20000000000 */
[----:B------:R-:W-:Y:S02]  /*0db0*/  SHF.L.U32 R0, R21, R12, RZ ;  /* 0x0000000c15007219 */ /* 0x000fe400000006ff */
[----:B------:R-:W-:Y:S01]  /*0dc0*/  LOP3.LUT R5, R27, R10, RZ, 0xc0, !PT ;  /* 0x0000000a1b057212 */ /* 0x000fe200078ec0ff */
[----:B------:R-:W-:Y:S01]  /*0dd0*/  IMAD.MOV R7, RZ, RZ, -R4 ;  /* 0x000000ffff077224 */ /* 0x000fe200078e0a04 */
[----:B------:R-:W-:Y:S02]  /*0de0*/  SEL R3, R3, R30, !P1 ;  /* 0x0000001e03037207 */ /* 0x000fe40004800000 */
[----:B------:R-:W-:Y:S01]  /*0df0*/  LOP3.LUT R6, R13, R6, RZ, 0xc0, !PT ;  /* 0x000000060d067212 */ /* 0x000fe200078ec0ff */
[----:B------:R-:W-:Y:S01]  /*0e00*/  IMAD R4, R0, R4, R5 ;  /* 0x0000000400047224 */ /* 0x000fe200078e0205 */
[----:B------:R-:W-:Y:S01]  /*0e10*/  MOV R5, 0x1 ;  /* 0x0000000100057802 */ /* 0x000fe20000000f00 */
[----:B--2---:R-:W-:-:S02]  /*0e20*/  IMAD R0, R7, R20, R26 ;  /* 0x0000001407007224 */ /* 0x004fc400078e021a */
[----:B---3--:R-:W-:Y:S02]  /*0e30*/  IMAD R3, R4, R23, R3 ;  /* 0x0000001704037224 */ /* 0x008fe400078e0203 */
[----:B------:R-:W-:Y:S01]  /*0e40*/  IMAD R4, R0, R15, R6 ;  /* 0x0000000f00047224 */ /* 0x000fe200078e0206 */
[----:B------:R-:W-:Y:S01]  /*0e50*/  PRMT R0, R5, 0x7610, R0 ;  /* 0x0000761005007816 */ /* 0x000fe20000000000 */
[----:B------:R-:W-:-:S03]  /*0e60*/  IMAD.MOV.U32 R23, RZ, RZ, R28 ;  /* 0x000000ffff177224 */ /* 0x000fc600078e001c */
[----:B------:R-:W-:Y:S02]  /*0e70*/  SEL R154, R4, R3, !P1 ;  /* 0x00000003049a7207 */ /* 0x000fe40004800000 */
[----:B------:R-:W-:-:S07]  /*0e80*/  SEL R153, R3, R4, !P1 ;  /* 0x0000000403997207 */ /* 0x000fce0004800000 */
.L_x_8:
[----:B------:R-:W-:-:S08]  /*0e90*/  NOP ;  /* 0x0000000000007918 */ /* 0x000fd00000000000 */
[----:B------:R-:W0:Y:S02]  /*0ea0*/  USETMAXREG.TRY_ALLOC.CTAPOOL UP0, 0xe8 ;  /* 0x000000e8000079c8 */ /* 0x000e240008000600 */
[----:B0-----:R-:W-:-:S13]  /*0eb0*/  PLOP3.LUT P0, PT, PT, PT, UP0, 0x80, 0x0 ;  /* 0x000000000000781c */ /* 0x001fda0003f0f008 */
[----:B------:R-:W-:Y:S05]  /*0ec0*/  @!P0 BRA `(.L_x_8) ;  /* 0xfffffffc00f08947 */ /* 0x000fea000383ffff */
[----:B------:R-:W-:Y:S01]  /*0ed0*/  ULDC.64 UR4, c[0x0][0x598] ;  /* 0x0001660000047ab9 */ /* 0x000fe20000000a00 */
[----:B------:R-:W-:Y:S01]  /*0ee0*/  ULDC.64 UR36, c[0x0][0x208] ;  /* 0x0000820000247ab9 */ /* 0x000fe20000000a00 */
[----:B------:R-:W-:-:S04]  /*0ef0*/  ISETP.NE.U32.AND P0, PT, RZ, UR4, PT ;  /* 0x00000004ff007c0c */ /* 0x000fc8000bf05070 */
[----:B------:R-:W-:-:S13]  /*0f00*/  ISETP.NE.AND.EX P0, PT, RZ, UR5, PT, P0 ;  /* 0x00000005ff007c0c */ /* 0x000fda000bf05300 */
[----:B------:R-:W-:Y:S05]  /*0f10*/  @!P0 BRA `(.L_x_11) ;  /* 0x00000000001c8947 */ /* 0x000fea0003800000 */
[----:B------:R-:W0:Y:S02]  /*0f20*/  LDC.64 R4, c[0x0][0x598] ;  /* 0x00016600ff047b82 */ /* 0x000e240000000a00 */
[----:B0-----:R-:W2:Y:S02]  /*0f30*/  LDG.E.64 R4, desc[UR36][R4.64] ;  /* 0x0000002404047981 */ /* 0x001ea4000c1e1b00 */
[----:B--2---:R-:W-:-:S04]  /*0f40*/  ISETP.NE.U32.AND P0, PT, R4, RZ, PT ;  /* 0x000000ff0400720c */ /* 0x004fc80003f05070 */
[----:B------:R-:W-:-:S13]  /*0f50*/  ISETP.NE.AND.EX P0, PT, R5, RZ, PT, P0 ;  /* 0x000000ff0500720c */ /* 0x000fda0003f05300 */
[----:B------:R-:W-:Y:S05]  /*0f60*/  @!P0 BRA `(.L_x_11) ;  /* 0x0000000000088947 */ /* 0x000fea0003800000 */
[----:B------:R0:W5:Y:S01]  /*0f70*/  LD.E R155, desc[UR36][R4.64] ;  /* 0x00000024049b7980 */ /* 0x000162000c101900 */
[----:B------:R-:W-:Y:S05]  /*0f80*/  BRA `(.L_x_12) ;  /* 0x0000000000247947 */ /* 0x000fea0003800000 */
.L_x_11:
[----:B------:R-:W-:Y:S02]  /*0f90*/  ULDC.64 UR4, c[0x0][0x588] ;  /* 0x0001620000047ab9 */ /* 0x000fe40000000a00 */
[----:B------:R-:W-:-:S04]  /*0fa0*/  ISETP.NE.U32.AND P0, PT, RZ, UR4, PT ;  /* 0x00000004ff007c0c */ /* 0x000fc8000bf05070 */
[----:B------:R-:W-:-:S13]  /*0fb0*/  ISETP.NE.AND.EX P0, PT, RZ, UR5, PT, P0 ;  /* 0x00000005ff007c0c */ /* 0x000fda000bf05300 */
[----:B------:R-:W-:Y:S05]  /*0fc0*/  @!P0 BRA `(.L_x_13) ;  /* 0x00000000000c8947 */ /* 0x000fea0003800000 */
[----:B------:R-:W0:Y:S02]  /*0fd0*/  LDC.64 R4, c[0x0][0x588] ;  /* 0x00016200ff047b82 */ /* 0x000e240000000a00 */
[----:B0-----:R1:W5:Y:S01]  /*0fe0*/  LDG.E R155, desc[UR36][R4.64] ;  /* 0x00000024049b7981 */ /* 0x001362000c1e1900 */
[----:B------:R-:W-:Y:S05]  /*0ff0*/  BRA `(.L_x_12) ;  /* 0x0000000000087947 */ /* 0x000fea0003800000 */
.L_x_13:
[----:B------:R-:W-:Y:S02]  /*1000*/  ULDC UR4, c[0x0][0x580] ;  /* 0x0001600000047ab9 */ /* 0x000fe40000000800 */
[----:B------:R-:W-:-:S07]  /*1010*/  IMAD.U32 R155, RZ, RZ, UR4 ;  /* 0x00000004ff9b7e24 */ /* 0x000fce000f8e00ff */
.L_x_12:
[----:B------:R-:W-:Y:S02]  /*1020*/  ULDC.64 UR4, c[0x0][0x5a0] ;  /* 0x0001680000047ab9 */ /* 0x000fe40000000a00 */
[----:B------:R-:W-:-:S04]  /*1030*/  ISETP.NE.U32.AND P0, PT, RZ, UR4, PT ;  /* 0x00000004ff007c0c */ /* 0x000fc8000bf05070 */
[----:B------:R-:W-:-:S13]  /*1040*/  ISETP.NE.AND.EX P0, PT, RZ, UR5, PT, P0 ;  /* 0x00000005ff007c0c */ /* 0x000fda000bf05300 */
[----:B------:R-:W-:Y:S05]  /*1050*/  @!P0 BRA `(.L_x_14) ;  /* 0x00000000001c8947 */ /* 0x000fea0003800000 */
[----:B01----:R-:W0:Y:S02]  /*1060*/  LDC.64 R4, c[0x0][0x5a0] ;  /* 0x00016800ff047b82 */ /* 0x003e240000000a00 */
[----:B0-----:R-:W2:Y:S02]  /*1070*/  LDG.E.64 R4, desc[UR36][R4.64] ;  /* 0x0000002404047981 */ /* 0x001ea4000c1e1b00 */
[----:B--2---:R-:W-:-:S04]  /*1080*/  ISETP.NE.U32.AND P0, PT, R4, RZ, PT ;  /* 0x000000ff0400720c */ /* 0x004fc80003f05070 */
[----:B------:R-:W-:-:S13]  /*1090*/  ISETP.NE.AND.EX P0, PT, R5, RZ, PT, P0 ;  /* 0x000000ff0500720c */ /* 0x000fda0003f05300 */
[----:B------:R-:W-:Y:S05]  /*10a0*/  @!P0 BRA `(.L_x_14) ;  /* 0x0000000000088947 */ /* 0x000fea0003800000 */
[----:B------:R0:W5:Y:S01]  /*10b0*/  LD.E R156, desc[UR36][R4.64] ;  /* 0x00000024049c7980 */ /* 0x000162000c101900 */
[----:B------:R-:W-:Y:S05]  /*10c0*/  BRA `(.L_x_15) ;  /* 0x0000000000247947 */ /* 0x000fea0003800000 */
.L_x_14:
[----:B------:R-:W-:Y:S02]  /*10d0*/  ULDC.64 UR4, c[0x0][0x590] ;  /* 0x0001640000047ab9 */ /* 0x000fe40000000a00 */
[----:B------:R-:W-:-:S04]  /*10e0*/  ISETP.NE.U32.AND P0, PT, RZ, UR4, PT ;  /* 0x00000004ff007c0c */ /* 0x000fc8000bf05070 */
[----:B------:R-:W-:-:S13]  /*10f0*/  ISETP.NE.AND.EX P0, PT, RZ, UR5, PT, P0 ;  /* 0x00000005ff007c0c */ /* 0x000fda000bf05300 */
[----:B------:R-:W-:Y:S05]  /*1100*/  @!P0 BRA `(.L_x_16) ;  /* 0x00000000000c8947 */ /* 0x000fea0003800000 */
[----:B------:R-:W2:Y:S02]  /*1110*/  LDC.64 R156, c[0x0][0x590] ;  /* 0x00016400ff9c7b82 */ /* 0x000ea40000000a00 */
[----:B--2---:R2:W5:Y:S01]  /*1120*/  LDG.E R156, desc[UR36][R156.64] ;  /* 0x000000249c9c7981 */ /* 0x004562000c1e1900 */
[----:B------:R-:W-:Y:S05]  /*1130*/  BRA `(.L_x_15) ;  /* 0x0000000000087947 */ /* 0x000fea0003800000 */
.L_x_16:
[----:B------:R-:W-:Y:S02]  /*1140*/  ULDC UR4, c[0x0][0x584] ;  /* 0x0001610000047ab9 */ /* 0x000fe40000000800 */
[----:B------:R-:W-:-:S07]  /*1150*/  MOV R156, UR4 ;  /* 0x00000004009c7c02 */ /* 0x000fce0008000f00 */
.L_x_15:
[----:B------:R-:W-:-:S13]  /*1160*/  LOP3.LUT P0, RZ, R0, 0xff, RZ, 0xc0, !PT ;  /* 0x000000ff00ff7812 */ /* 0x000fda000780c0ff */
[----:B------:R-:W-:Y:S05]  /*1170*/  @!P0 EXIT ;  /* 0x000000000000894d */ /* 0x000fea0003800000 */
[----:B------:R-:W-:Y:S01]  /*1180*/  ULDC UR4, c[0x0][0x28c] ;  /* 0x0000a30000047ab9 */ /* 0x000fe20000000800 */
[----:B------:R-:W-:Y:S01]  /*1190*/  LOP3.LUT R168, R19, 0x1, RZ, 0xfc, !PT ;  /* 0x0000000113a87812 */ /* 0x000fe200078efcff */
[----:B------:R-:W-:Y:S01]  /*11a0*/  UIADD3 UR4, UR4, 0x1f, URZ ;  /* 0x0000001f04047890 */ /* 0x000fe2000fffe03f */
[----:B------:R-:W-:Y:S01]  /*11b0*/  UMOV UR38, URZ ;  /* 0x0000003f00267c82 */ /* 0x000fe20008000000 */
[----:B------:R-:W-:Y:S02]  /*11c0*/  UMOV UR39, URZ ;  /* 0x0000003f00277c82 */ /* 0x000fe40008000000 */
[----:B------:R-:W-:-:S04]  /*11d0*/  USHF.R.S32.HI UR5, URZ, 0x1f, UR4 ;  /* 0x0000001f3f057899 */ /* 0x000fc80008011404 */
[----:B------:R-:W-:-:S04]  /*11e0*/  ULEA.HI UR5, UR5, UR4, URZ, 0x5 ;  /* 0x0000000405057291 */ /* 0x000fc8000f8f283f */
[----:B------:R-:W-:-:S12]  /*11f0*/  USHF.R.S32.HI UR40, URZ, 0x5, UR5 ;  /* 0x000000053f287899 */ /* 0x000fd80008011405 */
.L_x_288:
[----:B------:R-:W-:Y:S01]  /*1200*/  LOP3.LUT R0, R18, 0x80, RZ, 0xc0, !PT ;  /* 0x0000008012007812 */ /* 0x000fe200078ec0ff */
[----:B---3--:R-:W3:Y:S01]  /*1210*/  S2UR UR7, SR_CgaCtaId ;  /* 0x00000000000779c3 */ /* 0x008ee20000008800 */
[----:B------:R-:W-:Y:S02]  /*1220*/  UMOV UR6, 0x400 ;  /* 0x0000040000067882 */ /* 0x000fe40000000000 */
[----:B------:R-:W-:-:S06]  /*1230*/  SHF.R.U32.HI R0, RZ, 0x7, R0 ;  /* 0x00000007ff007819 */ /* 0x000fcc0000011600 */
[----:B----4-:R-:W4:Y:S01]  /*1240*/  SHFL.IDX PT, R0, R0, RZ, 0x1f ;  /* 0x00001fff00007589 */ /* 0x010f2200000e0000 */
[----:B---3--:R-:W-:Y:S01]  /*1250*/  ULEA UR6, UR7, UR6, 0x18 ;  /* 0x0000000607067291 */ /* 0x008fe2000f8ec03f */
[----:B----4-:R-:W-:-:S13]  /*1260*/  R2UR UR4, R0 ;  /* 0x00000000000472ca */ /* 0x010fda00000e0000 */
[----:B------:R-:W-:-:S04]  /*1270*/  ULEA.HI UR5, UR4, UR4, URZ, 0x1 ;  /* 0x0000000404057291 */ /* 0x000fc8000f8f083f */
[----:B------:R-:W-:-:S04]  /*1280*/  ULOP3.LUT UR5, UR5, 0x7fffe, URZ, 0xc0, !UPT ;  /* 0x0007fffe05057892 */ /* 0x000fc8000f8ec03f */
[----:B------:R-:W-:-:S03]  /*1290*/  UIADD3 UR5, UR4, -UR5, URZ ;  /* 0x8000000504057290 */ /* 0x000fc6000fffe03f */
[----:B------:R-:W-:Y:S01]  /*12a0*/  ULDC UR4, c[0x0][0x28c] ;  /* 0x0000a30000047ab9 */ /* 0x000fe20000000800 */
[----:B------:R-:W-:Y:S01]  /*12b0*/  ULEA UR5, UR5, UR6, 0xd ;  /* 0x0000000605057291 */ /* 0x000fe2000f8e683f */
[----:B------:R-:W-:-:S03]  /*12c0*/  ISETP.LT.AND P0, PT, RZ, UR4, PT ;  /* 0x00000004ff007c0c */ /* 0x000fc6000bf01270 */
[----:B------:R-:W-:-:S04]  /*12d0*/  UIADD3 UR5, UR5, 0x100, URZ ;  /* 0x0000010005057890 */ /* 0x000fc8000fffe03f */
[----:B------:R-:W-:-:S04]  /*12e0*/  USHF.R.U32.HI UR5, URZ, 0x4, UR5 ;  /* 0x000000043f057899 */ /* 0x000fc80008011605 */
[----:B------:R-:W-:Y:S02]  /*12f0*/  ULOP3.LUT UR41, UR5, 0x3fff, URZ, 0xc0, !UPT ;  /* 0x00003fff05297892 */ /* 0x000fe4000f8ec03f */
[----:B-12---:R-:W-:Y:S10]  /*1300*/  @P0 BRA `(.L_x_17) ;  /* 0x0000000000400947 */ /* 0x006ff40003800000 */
[----:B------:R-:W-:Y:S01]  /*1310*/  MOV R0, 0x0 ;  /* 0x0000000000007802 */ /* 0x000fe20000000f00 */
[----:B------:R-:W-:Y:S01]  /*1320*/  ULDC.64 UR4, c[0x4][0x68] ;  /* 0x01001a0000047ab9 */ /* 0x000fe20000000a00 */
[----:B------:R-:W-:Y:S01]  /*1330*/  ULDC.64 UR6, c[0x4][0x8] ;  /* 0x0100020000067ab9 */ /* 0x000fe20000000a00 */
[----:B01----:R-:W-:Y:S01]  /*1340*/  IMAD.U32 R4, RZ, RZ, UR4 ;  /* 0x00000004ff047e24 */ /* 0x003fe2000f8e00ff */
[----:B------:R0:W1:Y:S01]  /*1350*/  LDC.64 R14, c[0x4][R0] ;  /* 0x01000000000e7b82 */ /* 0x0000620000000a00 */
[----:B------:R-:W-:Y:S01]  /*1360*/  IMAD.U32 R5, RZ, RZ, UR5 ;  /* 0x00000005ff057e24 */ /* 0x000fe2000f8e00ff */
[----:B------:R-:W-:Y:S01]  /*1370*/  ULDC.64 UR4, c[0x4][0x70] ;  /* 0x01001c0000047ab9 */ /* 0x000fe20000000a00 */
[----:B------:R-:W-:Y:S01]  /*1380*/  IMAD.U32 R10, RZ, RZ, UR6 ;  /* 0x00000006ff0a7e24 */ /* 0x000fe2000f8e00ff */
[----:B------:R-:W-:Y:S01]  /*1390*/  MOV R6, UR4 ;  /* 0x0000000400067c02 */ /* 0x000fe20008000f00 */
[----:B------:R-:W-:Y:S01]  /*13a0*/  IMAD.U32 R7, RZ, RZ, UR5 ;  /* 0x00000005ff077e24 */ /* 0x000fe2000f8e00ff */
[----:B------:R-:W-:Y:S01]  /*13b0*/  MOV R11, UR7 ;  /* 0x00000007000b7c02 */ /* 0x000fe20008000f00 */
[----:B------:R-:W-:Y:S01]  /*13c0*/  IMAD.MOV.U32 R8, RZ, RZ, 0x1e1 ;  /* 0x000001e1ff087424 */ /* 0x000fe200078e00ff */
[----:B------:R-:W-:Y:S01]  /*13d0*/  MOV R13, RZ ;  /* 0x000000ff000d7202 */ /* 0x000fe20000000f00 */
[----:B0-----:R-:W-:-:S07]  /*13e0*/  IMAD.MOV.U32 R12, RZ, RZ, 0x1 ;  /* 0x00000001ff0c7424 */ /* 0x001fce00078e00ff */
[----:B------:R-:W-:-:S07]  /*13f0*/  LEPC R20, `(.L_x_17) ;  /* 0x000000001014794e */ /* 0x000fce0000000000 */
[----:B-12--5:R-:W-:Y:S05]  /*1400*/  CALL.ABS.NOINC R14 ;  /* 0x000000000e007343 */ /* 0x026fea0003c00000 */
.L_x_17:
[----:B------:R-:W-:-:S13]  /*1410*/  ISETP.NE.AND P0, PT, R168, 0x3, PT ;  /* 0x00000003a800780c */ /* 0x000fda0003f05270 */
[----:B------:R-:W-:Y:S05]  /*1420*/  @!P0 BRA `(.L_x_18) ;  /* 0x0000000000048947 */ /* 0x000fea0003800000 */
[----:B------:R-:W-:Y:S01]  /*1430*/  BPT.TRAP 0x1 ;  /* 0x000000040000795c */ /* 0x000fe20000300000 */
.L_x_18:
[----:B------:R-:W3:Y:S01]  /*1440*/  S2UR UR5, SR_CgaCtaId ;  /* 0x00000000000579c3 */ /* 0x000ee20000008800 */
[----:B------:R-:W-:Y:S01]  /*1450*/  UMOV UR4, 0x400 ;  /* 0x0000040000047882 */ /* 0x000fe20000000000 */
[----:B------:R-:W-:Y:S02]  /*1460*/  IMAD.U32 R0, RZ, RZ, UR38 ;  /* 0x00000026ff007e24 */ /* 0x000fe4000f8e00ff */
[----:B------:R-:W-:-:S03]  /*1470*/  IMAD.U32 R3, RZ, RZ, UR39 ;  /* 0x00000027ff037e24 */ /* 0x000fc6000f8e00ff */
[----:B------:R-:W-:Y:S01]  /*1480*/  SHF.L.U32 R0, R0, 0x1f, RZ ;  /* 0x0000001f00007819 */ /* 0x000fe200000006ff */
[----:B---3--:R-:W-:-:S06]  /*1490*/  ULEA UR4, UR5, UR4, 0x18 ;  /* 0x0000000405047291 */ /* 0x008fcc000f8ec03f */
[----:B------:R-:W-:-:S05]  /*14a0*/  MOV R6, UR4 ;  /* 0x0000000400067c02 */ /* 0x000fca0008000f00 */
[----:B------:R-:W-:-:S04]  /*14b0*/  IMAD R3, R3, 0x8, R6 ;  /* 0x0000000803037824 */ /* 0x000fc800078e0206 */
[----:B------:R3:W4:Y:S01]  /*14c0*/  SYNCS.PHASECHK.TRANS64.TRYWAIT P1, [R3+URZ], R0 ;  /* 0x00000000030075a7 */ /* 0x000722000802017f */
[----:B------:R-:W-:Y:S05]  /*14d0*/  @!P0 BRA `(.L_x_19) ;  /* 0x0000000000048947 */ /* 0x000fea0003800000 */
[----:B------:R-:W-:Y:S01]  /*14e0*/  BPT.TRAP 0x1 ;  /* 0x000000040000795c */ /* 0x000fe20000300000 */
.L_x_19:
[----:B----4-:R-:W-:Y:S05]  /*14f0*/  @P1 BRA `(.L_x_20) ;  /* 0x0000000000081947 */ /* 0x010fea0003800000 */
[----:B------:R-:W4:Y:S02]  /*1500*/  SYNCS.PHASECHK.TRANS64.TRYWAIT P1, [R3+URZ], R0 ;  /* 0x00000000030075a7 */ /* 0x000f24000802017f */
[----:B----4-:R-:W-:Y:S05]  /*1510*/  @!P1 BRA `(.L_x_21) ;  /* 0x0000009000489947 */ /* 0x010fea0003800000 */
.L_x_20:
[----:B------:R-:W-:-:S04]  /*1520*/  UISETP.LT.AND UP0, UPT, UR40, 0x1, UPT ;  /* 0x000000012800788c */ /* 0x000fc8000bf01270 */
[----:B------:R-:W-:-:S06]  /*1530*/  USEL UR4, UR40, 0x1, UP0 ;  /* 0x0000000128047887 */ /* 0x000fcc0008000000 */
[----:B---34-:R-:W-:Y:S01]  /*1540*/  IMAD.U32 R0, RZ, RZ, UR4 ;  /* 0x00000004ff007e24 */ /* 0x018fe2000f8e00ff */
[----:B------:R-:W-:Y:S05]  /*1550*/  WARPSYNC.ALL ;  /* 0x0000000000007948 */ /* 0x000fea0003800000 */
[----:B------:R-:W-:-:S04]  /*1560*/  IADD3 R0, -R0, UR40, RZ ;  /* 0x0000002800007c10 */ /* 0x000fc8000fffe1ff */
[----:B------:R-:W-:Y:S02]  /*1570*/  ISETP.GE.AND P1, PT, R0, 0x1, PT ;  /* 0x000000010000780c */ /* 0x000fe40003f26270 */
[----:B------:R-:W-:Y:S01]  /*1580*/  R2UR UR4, R6 ;  /* 0x00000000060472ca */ /* 0x000fe200000e0000 */
[----:B------:R-:W-:Y:S01]  /*1590*/  WARPGROUP.ARRIVE ;  /* 0x00000000000079c5 */ /* 0x000fe20000000000 */
[----:B------:R-:W-:Y:S01]  /*15a0*/  UMOV UR9, 0x40000040 ;  /* 0x4000004000097882 */ /* 0x000fe20000000000 */
[----:B------:R-:W-:-:S10]  /*15b0*/  UMOV UR11, 0x40000040 ;  /* 0x40000040000b7882 */ /* 0x000fd40000000000 */
[----:B------:R-:W-:-:S04]  /*15c0*/  UIADD3 UR4, UR4, 0x20100, URZ ;  /* 0x0002010004047890 */ /* 0x000fc8000fffe03f */
[----:B------:R-:W-:-:S04]  /*15d0*/  USHF.R.U32.HI UR4, URZ, 0x4, UR4 ;  /* 0x000000043f047899 */ /* 0x000fc80008011604 */
[----:B------:R-:W-:Y:S02]  /*15e0*/  ULOP3.LUT UR5, UR4, 0x3fff, URZ, 0xc0, !UPT ;  /* 0x00003fff04057892 */ /* 0x000fe4000f8ec03f */
[----:B------:R-:W-:Y:S02]  /*15f0*/  ULOP3.LUT UR4, UR41, 0x10000, URZ, 0xfc, !UPT ;  /* 0x0001000029047892 */ /* 0x000fe4000f8efc3f */
[----:B------:R-:W-:Y:S02]  /*1600*/  ULOP3.LUT UR5, UR5, 0x10000, URZ, 0xfc, !UPT ;  /* 0x0001000005057892 */ /* 0x000fe4000f8efc3f */
[----:B------:R-:W-:Y:S02]  /*1610*/  ULEA UR6, UR39, UR4, 0xb ;  /* 0x0000000427067291 */ /* 0x000fe4000f8e583f */
[----:B------:R-:W-:-:S05]  /*1620*/  ULEA UR7, UR39, UR5, 0xa ;  /* 0x0000000527077291 */ /* 0x000fca000f8e503f */
[----:B------:R-:W-:Y:S02]  /*1630*/  UMOV UR8, UR6 ;  /* 0x0000000600087c82 */ /* 0x000fe40008000000 */
[----:B------:R-:W-:Y:S02]  /*1640*/  UMOV UR10, UR7 ;  /* 0x00000007000a7c82 */ /* 0x000fe40008000000 */
[----:B------:R-:W-:Y:S01]  /*1650*/  HGMMA.64x128x8.F32.TF32 R88, gdesc[UR8], RZ, !UPT, gsb0 ;  /* 0x05e00000085879f0 */ /* 0x000fe2000c0028ff */
[----:B------:R-:W-:Y:S01]  /*1660*/  UIADD3 UR8, UR6, 0x400, URZ ;  /* 0x0000040006087890 */ /* 0x000fe2000fffe03f */
[----:B------:R-:W-:Y:S01]  /*1670*/  UMOV UR9, 0x40000040 ;  /* 0x4000004000097882 */ /* 0x000fe20000000000 */
[----:B------:R-:W-:Y:S02]  /*1680*/  WARPGROUP.DEPBAR.LE gsb0, 0x0 ;  /* 0x00008000000079c5 */ /* 0x000fe40000010000 */
[----:B------:R-:W-:-:S07]  /*1690*/  WARPGROUP.ARRIVE ;  /* 0x00000000000079c5 */ /* 0x000fce0000000000 */
[----:B------:R-:W-:Y:S01]  /*16a0*/  HGMMA.64x128x8.F32.TF32 R24, gdesc[UR8], RZ, !UPT, gsb0 ;  /* 0x05e00000081879f0 */ /* 0x000fe2000c0028ff */
[----:B------:R-:W-:Y:S02]  /*16b0*/  UIADD3 UR8, UR6, 0x2, URZ ;  /* 0x0000000206087890 */ /* 0x000fe4000fffe03f */
[----:B------:R-:W-:Y:S01]  /*16c0*/  UIADD3 UR10, UR7, 0x2, URZ ;  /* 0x00000002070a7890 */ /* 0x000fe2000fffe03f */
[----:B------:R-:W-:Y:S01]  /*16d0*/  UMOV UR9, 0x40000040 ;  /* 0x4000004000097882 */ /* 0x000fe20000000000 */
[----:B------:R-:W-:Y:S01]  /*16e0*/  UMOV UR11, 0x40000040 ;  /* 0x40000040000b7882 */ /* 0x000fe20000000000 */
[----:B------:R-:W-:Y:S02]  /*16f0*/  WARPGROUP.DEPBAR.LE gsb0, 0x0 ;  /* 0x00008000000079c5 */ /* 0x000fe40000010000 */
[----:B------:R-:W-:-:S06]  /*1700*/  WARPGROUP.ARRIVE ;  /* 0x00000000000079c5 */ /* 0x000fcc0000000000 */
[----:B------:R-:W-:Y:S01]  /*1710*/  HGMMA.64x128x8.F32.TF32 R88, gdesc[UR8], R88, gsb0 ;  /* 0x05e00000085879f0 */ /* 0x000fe20008002858 */
[----:B------:R-:W-:Y:S01]  /*1720*/  UIADD3 UR8, UR6, 0x402, URZ ;  /* 0x0000040206087890 */ /* 0x000fe2000fffe03f */
[----:B------:R-:W-:Y:S01]  /*1730*/  UMOV UR9, 0x40000040 ;  /* 0x4000004000097882 */ /* 0x000fe20000000000 */
[----:B------:R-:W-:Y:S02]  /*1740*/  WARPGROUP.DEPBAR.LE gsb0, 0x0 ;  /* 0x00008000000079c5 */ /* 0x000fe40000010000 */
[----:B------:R-:W-:-:S07]  /*1750*/  WARPGROUP.ARRIVE ;  /* 0x00000000000079c5 */ /* 0x000fce0000000000 */
[----:B------:R-:W-:Y:S01]  /*1760*/  HGMMA.64x128x8.F32.TF32 R24, gdesc[UR8], R24, gsb0 ;  /* 0x05e00000081879f0 */ /* 0x000fe20008002818 */
        /* <DEDUP_REMOVED lines=23> */
[----:B------:R-:W-:Y:S03]  /*18e0*/  HGMMA.64x128x8.F32.TF32 R24, gdesc[UR8], R24, gsb0 ;  /* 0x05e00000081879f0 */ /* 0x000fe60008002818 */
[----:B------:R-:W-:Y:S02]  /*18f0*/  WARPGROUP.DEPBAR.LE gsb0, 0x0 ;  /* 0x00008000000079c5 */ /* 0x000fe40000010000 */
[----:B------:R-:W-:Y:S05]  /*1900*/  @!P1 BRA `(.L_x_22) ;  /* 0x0000000400749947 */ /* 0x000fea0003800000 */
[----:B------:R-:W-:Y:S02]  /*1910*/  UIADD3 UR6, UR39, 0x1, URZ ;  /* 0x0000000127067890 */ /* 0x000fe4000fffe03f */
[----:B------:R-:W-:Y:S02]  /*1920*/  MOV R3, UR39 ;  /* 0x0000002700037c02 */ /* 0x000fe40008000f00 */
[----:B------:R-:W-:-:S04]  /*1930*/  UISETP.NE.AND UP0, UPT, UR6, 0x4, UPT ;  /* 0x000000040600788c */ /* 0x000fc8000bf05270 */
[----:B------:R-:W-:Y:S02]  /*1940*/  USEL UR7, URZ, 0x1, UP0 ;  /* 0x000000013f077887 */ /* 0x000fe40008000000 */
[----:B------:R-:W-:Y:S02]  /*1950*/  USEL UR6, UR6, URZ, UP0 ;  /* 0x0000003f06067287 */ /* 0x000fe40008000000 */
[----:B------:R-:W-:-:S06]  /*1960*/  ULOP3.LUT UR7, UR38, UR7, URZ, 0x3c, !UPT ;  /* 0x0000000726077292 */ /* 0x000fcc000f8e3c3f */
[----:B------:R-:W-:-:S07]  /*1970*/  IMAD.U32 R7, RZ, RZ, UR7 ;  /* 0x00000007ff077e24 */ /* 0x000fce000f8e00ff */
.L_x_29:
[----:B------:R-:W-:Y:S05]  /*1980*/  @!P0 BRA `(.L_x_23) ;  /* 0x0000000000048947 */ /* 0x000fea0003800000 */
[----:B------:R-:W-:Y:S01]  /*1990*/  BPT.TRAP 0x1 ;  /* 0x000000040000795c */ /* 0x000fe20000300000 */
.L_x_23:
[----:B------:R-:W3:Y:S01]  /*19a0*/  S2UR UR8, SR_CgaCtaId ;  /* 0x00000000000879c3 */ /* 0x000ee20000008800 */
[----:B------:R-:W-:Y:S01]  /*19b0*/  UMOV UR7, 0x400 ;  /* 0x0000040000077882 */ /* 0x000fe20000000000 */
[----:B01----:R-:W-:Y:S01]  /*19c0*/  IMAD.U32 R5, RZ, RZ, UR6 ;  /* 0x00000006ff057e24 */ /* 0x003fe2000f8e00ff */
[----:B------:R-:W-:Y:S01]  /*19d0*/  SHF.L.U32 R4, R7, 0x1f, RZ ;  /* 0x0000001f07047819 */ /* 0x000fe200000006ff */
[----:B---3--:R-:W-:-:S06]  /*19e0*/  ULEA UR7, UR8, UR7, 0x18 ;  /* 0x0000000708077291 */ /* 0x008fcc000f8ec03f */
[----:B------:R-:W-:-:S05]  /*19f0*/  MOV R6, UR7 ;  /* 0x0000000700067c02 */ /* 0x000fca0008000f00 */
[----:B------:R-:W-:-:S04]  /*1a00*/  IMAD R5, R5, 0x8, R6 ;  /* 0x0000000805057824 */ /* 0x000fc800078e0206 */
[----:B------:R0:W1:Y:S01]  /*1a10*/  SYNCS.PHASECHK.TRANS64.TRYWAIT P1, [R5+URZ], R4 ;  /* 0x00000004050075a7 */ /* 0x000062000802017f */
[----:B------:R-:W-:Y:S05]  /*1a20*/  @!P0 BRA `(.L_x_24) ;  /* 0x0000000000048947 */ /* 0x000fea0003800000 */
[----:B------:R-:W-:Y:S01]  /*1a30*/  BPT.TRAP 0x1 ;  /* 0x000000040000795c */ /* 0x000fe20000300000 */
.L_x_24:
[----:B-1----:R-:W-:Y:S05]  /*1a40*/  @P1 BRA `(.L_x_25) ;  /* 0x0000000000081947 */ /* 0x002fea0003800000 */
[----:B------:R-:W1:Y:S02]  /*1a50*/  SYNCS.PHASECHK.TRANS64.TRYWAIT P1, [R5+URZ], R4 ;  /* 0x00000004050075a7 */ /* 0x000e64000802017f */
[----:B-1----:R-:W-:Y:S05]  /*1a60*/  @!P1 BRA `(.L_x_26) ;  /* 0x0000008c00089947 */ /* 0x002fea0003800000 */
.L_x_25:
[----:B------:R-:W-:Y:S01]  /*1a70*/  ULEA UR7, UR6, UR4, 0xb ;  /* 0x0000000406077291 */ /* 0x000fe2000f8e583f */
[----:B------:R-:W-:Y:S01]  /*1a80*/  WARPGROUP.ARRIVE ;  /* 0x00000000000079c5 */ /* 0x000fe20000000000 */
[----:B------:R-:W-:Y:S01]  /*1a90*/  ULEA UR12, UR6, UR5, 0xa ;  /* 0x00000005060c7291 */ /* 0x000fe2000f8e503f */
[----:B------:R-:W-:Y:S01]  /*1aa0*/  UMOV UR9, 0x40000040 ;  /* 0x4000004000097882 */ /* 0x000fe20000000000 */
[----:B------:R-:W-:-:S03]  /*1ab0*/  UMOV UR11, 0x40000040 ;  /* 0x40000040000b7882 */ /* 0x000fc60000000000 */
[----:B------:R-:W-:Y:S02]  /*1ac0*/  UMOV UR8, UR7 ;  /* 0x0000000700087c82 */ /* 0x000fe40008000000 */
[----:B------:R-:W-:Y:S02]  /*1ad0*/  UMOV UR10, UR12 ;  /* 0x0000000c000a7c82 */ /* 0x000fe40008000000 */
        /* <DEDUP_REMOVED lines=44> */
[----:B------:R-:W-:Y:S01]  /*1da0*/  BPT.TRAP 0x1 ;  /* 0x000000040000795c */ /* 0x000fe20000300000 */
.L_x_27:
[----:B------:R-:W-:-:S13]  /*1db0*/  ISETP.NE.AND P1, PT, R22, RZ, PT ;  /* 0x000000ff1600720c */ /* 0x000fda0003f25270 */
[----:B01----:R-:W-:-:S05]  /*1dc0*/  @P1 IMAD R4, R3, 0x8, R6 ;  /* 0x0000000803041824 */ /* 0x003fca00078e0206 */
[----:B------:R-:W-:-:S04]  /*1dd0*/  @P1 IADD3 R5, R4, 0x20, RZ ;  /* 0x0000002004051810 */ /* 0x000fc80007ffe0ff */
[----:B------:R-:W-:-:S04]  /*1de0*/  @P1 PRMT R5, R152, 0x654, R5 ;  /* 0x0000065498051816 */ /* 0x000fc80000000005 */
[----:B------:R0:W-:Y:S01]  /*1df0*/  @P1 SYNCS.ARRIVE.TRANS64.RED.A1T0 RZ, [R5+URZ], RZ ;  /* 0x000000ff05ff19a7 */ /* 0x0001e2000810043f */
[----:B------:R-:W-:-:S13]  /*1e00*/  ISETP.GT.U32.AND P1, PT, R19, 0x1, PT ;  /* 0x000000011300780c */ /* 0x000fda0003f24070 */
[----:B0-----:R-:W-:Y:S05]  /*1e10*/  @P1 BRA `(.L_x_28) ;  /* 0x0000000000041947 */ /* 0x001fea0003800000 */
[----:B------:R-:W-:Y:S01]  /*1e20*/  BPT.TRAP 0x1 ;  /* 0x000000040000795c */ /* 0x000fe20000300000 */
.L_x_28:
[----:B------:R-:W-:Y:S01]  /*1e30*/  UIADD3 UR6, UR6, 0x1, URZ ;  /* 0x0000000106067890 */ /* 0x000fe2000fffe03f */
[C---:B------:R-:W-:Y:S01]  /*1e40*/  ISETP.GT.AND P2, PT, R0.reuse, 0x1, PT ;  /* 0x000000010000780c */ /* 0x040fe20003f44270 */
[----:B------:R-:W-:Y:S02]  /*1e50*/  VIADD R3, R3, 0x1 ;  /* 0x0000000103037836 */ /* 0x000fe40000000000 */
[----:B------:R-:W-:Y:S01]  /*1e60*/  UISETP.NE.AND UP0, UPT, UR6, 0x4, UPT ;  /* 0x000000040600788c */ /* 0x000fe2000bf05270 */
[----:B------:R-:W-:Y:S02]  /*1e70*/  VIADD R0, R0, 0xffffffff ;  /* 0xffffffff00007836 */ /* 0x000fe40000000000 */
[C---:B------:R-:W-:Y:S01]  /*1e80*/  ISETP.NE.AND P1, PT, R3.reuse, 0x4, PT ;  /* 0x000000040300780c */ /* 0x040fe20003f25270 */
[----:B------:R-:W-:Y:S02]  /*1e90*/  USEL UR7, URZ, 0x1, UP0 ;  /* 0x000000013f077887 */ /* 0x000fe40008000000 */
[----:B------:R-:W-:Y:S01]  /*1ea0*/  USEL UR6, UR6, URZ, UP0 ;  /* 0x0000003f06067287 */ /* 0x000fe20008000000 */
[----:B------:R-:W-:-:S03]  /*1eb0*/  SEL R3, R3, RZ, P1 ;  /* 0x000000ff03037207 */ /* 0x000fc60000800000 */
[----:B------:R-:W-:Y:S01]  /*1ec0*/  LOP3.LUT R7, R7, UR7, RZ, 0x3c, !PT ;  /* 0x0000000707077c12 */ /* 0x000fe2000f8e3cff */
[----:B------:R-:W-:Y:S07]  /*1ed0*/  @P2 BRA `(.L_x_29) ;  /* 0xfffffff800a82947 */ /* 0x000fee000383ffff */
.L_x_22:
[----:B------:R-:W3:Y:S02]  /*1ee0*/  LDC R0, c[0x0][0x28c] ;  /* 0x0000a300ff007b82 */ /* 0x000ee40000000800 */
[----:B---3--:R-:W-:-:S13]  /*1ef0*/  ISETP.GE.AND P1, PT, R0, 0x1, PT ;  /* 0x000000010000780c */ /* 0x008fda0003f26270 */
[----:B------:R-:W-:Y:S05]  /*1f00*/  @!P1 BRA `(.L_x_30) ;  /* 0x0000000000409947 */ /* 0x000fea0003800000 */
[----:B------:R-:W-:Y:S05]  /*1f10*/  @!P0 BRA `(.L_x_31) ;  /* 0x0000000000048947 */ /* 0x000fea0003800000 */
[----:B------:R-:W-:Y:S01]  /*1f20*/  BPT.TRAP 0x1 ;  /* 0x000000040000795c */ /* 0x000fe20000300000 */
.L_x_31:
[----:B------:R-:W-:Y:S01]  /*1f30*/  ISETP.NE.AND P0, PT, R22, RZ, PT ;  /* 0x000000ff1600720c */ /* 0x000fe20003f05270 */
[----:B------:R-:W-:-:S12]  /*1f40*/  UISETP.LT.AND UP1, UPT, UR40, 0x1, UPT ;  /* 0x000000012800788c */ /* 0x000fd8000bf21270 */
[----:B------:R-:W-:-:S05]  /*1f50*/  VOTEU.ANY UP0, P0 ;  /* 0x00000000003f7886 */ /* 0x000fca0000000100 */
[----:B------:R-:W-:-:S04]  /*1f60*/  @UP0 USEL UR4, UR40, 0x1, UP1 ;  /* 0x0000000128040887 */ /* 0x000fc80008800000 */
[----:B------:R-:W-:-:S06]  /*1f70*/  @UP0 UIADD3 UR4, UR39, UR40, -UR4 ;  /* 0x0000002827040290 */ /* 0x000fcc000fffe804 */
[----:B------:R-:W-:-:S05]  /*1f80*/  MOV R0, UR4 ;  /* 0x0000000400007c02 */ /* 0x000fca0008000f00 */
[----:B------:R-:W-:-:S05]  /*1f90*/  @P0 IMAD.SHL.U32 R0, R0, 0x8, RZ ;  /* 0x0000000800000824 */ /* 0x000fca00078e00ff */
[----:B------:R-:W-:-:S04]  /*1fa0*/  @P0 LOP3.LUT R0, R0, 0x18, RZ, 0xc0, !PT ;  /* 0x0000001800000812 */ /* 0x000fc800078ec0ff */
[----:B------:R-:W-:-:S04]  /*1fb0*/  @P0 IADD3 R3, R6, 0x20, R0 ;  /* 0x0000002006030810 */ /* 0x000fc80007ffe000 */
[----:B------:R-:W-:-:S04]  /*1fc0*/  @P0 PRMT R3, R152, 0x654, R3 ;  /* 0x0000065498030816 */ /* 0x000fc80000000003 */
[----:B------:R3:W-:Y:S01]  /*1fd0*/  @P0 SYNCS.ARRIVE.TRANS64.RED.A1T0 RZ, [R3+URZ], RZ ;  /* 0x000000ff03ff09a7 */ /* 0x0007e2000810043f */
[----:B------:R-:W-:-:S13]  /*1fe0*/  ISETP.GT.U32.AND P0, PT, R19, 0x1, PT ;  /* 0x000000011300780c */ /* 0x000fda0003f04070 */
[----:B---3--:R-:W-:Y:S05]  /*1ff0*/  @P0 BRA `(.L_x_30) ;  /* 0x0000000000040947 */ /* 0x008fea0003800000 */
[----:B------:R-:W-:Y:S01]  /*2000*/  BPT.TRAP 0x1 ;  /* 0x000000040000795c */ /* 0x000fe20000300000 */
.L_x_30:
[----:B------:R-:W3:Y:S01]  /*2010*/  LDC R6, c[0x0][0x288] ;  /* 0x0000a200ff067b82 */ /* 0x000ee20000000800 */
[--C-:B------:R-:W-:Y:S01]  /*2020*/  SHF.R.U32.HI R0, RZ, 0x2, R18.reuse ;  /* 0x00000002ff007819 */ /* 0x100fe20000011612 */
[----:B------:R-:W-:Y:S01]  /*2030*/  UIADD3 UR39, UR40, UR39, URZ ;  /* 0x0000002728277290 */ /* 0x000fe2000fffe03f */
[----:B01----:R-:W-:Y:S01]  /*2040*/  SHF.R.U32.HI R5, RZ, 0x7, R18 ;  /* 0x00000007ff057819 */ /* 0x003fe20000011612 */
[----:B------:R-:W-:Y:S01]  /*2050*/  ULDC UR8, c[0x0][0x284] ;  /* 0x0000a10000087ab9 */ /* 0x000fe20000000800 */
[----:B------:R-:W-:Y:S01]  /*2060*/  LOP3.LUT R3, R0, 0x7, RZ, 0xc0, !PT ;  /* 0x0000000700037812 */ /* 0x000fe200078ec0ff */
[----:B------:R-:W-:Y:S01]  /*2070*/  USHF.R.U32.HI UR4, URZ, 0x2, UR39 ;  /* 0x000000023f047899 */ /* 0x000fe20008011627 */
[----:B------:R-:W-:Y:S01]  /*2080*/  LOP3.LUT R4, R18, 0x60, RZ, 0xc0, !PT ;  /* 0x0000006012047812 */ /* 0x000fe200078ec0ff */
[----:B------:R-:W-:Y:S01]  /*2090*/  UISETP.GT.U32.AND UP1, UPT, UR39, 0x3, UPT ;  /* 0x000000032700788c */ /* 0x000fe2000bf24070 */
[----:B------:R-:W-:Y:S01]  /*20a0*/  LOP3.LUT R0, R5, 0x1, RZ, 0xc0, !PT ;  /* 0x0000000105007812 */ /* 0x000fe200078ec0ff */
[----:B------:R-:W-:Y:S01]  /*20b0*/  ULOP3.LUT UR4, UR4, 0x1, URZ, 0xc0, !UPT ;  /* 0x0000000104047892 */ /* 0x000fe2000f8ec03f */
[----:B------:R-:W-:Y:S01]  /*20c0*/  SHF.R.U32.HI R10, RZ, 0x1, R4 ;  /* 0x00000001ff0a7819 */ /* 0x000fe20000011604 */
[----:B------:R-:W-:Y:S01]  /*20d0*/  ULDC.64 UR6, c[0x0][0x5d0] ;  /* 0x0001740000067ab9 */ /* 0x000fe20000000a00 */
[----:B------:R-:W-:Y:S01]  /*20e0*/  SHF.L.U32 R13, R154, 0x7, RZ ;  /* 0x000000079a0d7819 */ /* 0x000fe200000006ff */
[----:B------:R-:W-:Y:S01]  /*20f0*/  IMAD.SHL.U32 R4, R0, 0x40, RZ ;  /* 0x0000004000047824 */ /* 0x000fe200078e00ff */
[----:B------:R-:W-:Y:S01]  /*2100*/  IADD3 R5, RZ, -R10, -R3 ;  /* 0x8000000aff057210 */ /* 0x000fe20007ffe803 */
[----:B------:R-:W-:Y:S01]  /*2110*/  UISETP.NE.U32.AND UP0, UPT, UR4, 0x1, UPT ;  /* 0x000000010400788c */ /* 0x000fe2000bf05070 */
[----:B------:R-:W-:Y:S01]  /*2120*/  SHF.R.S32.HI R21, RZ, 0x1f, R23 ;  /* 0x0000001fff157819 */ /* 0x000fe20000011417 */
[----:B------:R-:W-:Y:S01]  /*2130*/  UISETP.LT.U32.AND UP1, UPT, UR40, 0x4, UP1 ;  /* 0x000000042800788c */ /* 0x000fe20008f21070 */
[----:B--2---:R-:W-:Y:S01]  /*2140*/  LOP3.LUT R157, R4, 0x40, R3, 0xe2, !PT ;  /* 0x00000040049d7812 */ /* 0x004fe200078ee203 */
[----:B------:R-:W-:Y:S01]  /*2150*/  UISETP.GT.U32.AND UP0, UPT, UR40, 0x3, !UP0 ;  /* 0x000000032800788c */ /* 0x000fe2000c704070 */
[----:B------:R-:W-:Y:S01]  /*2160*/  LOP3.LUT R3, R18, 0x3, RZ, 0xc0, !PT ;  /* 0x0000000312037812 */ /* 0x000fe200078ec0ff */
[----:B------:R-:W-:Y:S01]  /*2170*/  IMAD R4, R21, UR6, RZ ;  /* 0x0000000615047c24 */ /* 0x000fe2000f8e02ff */
[----:B------:R-:W-:Y:S01]  /*2180*/  USEL UR5, URZ, 0x1, !UP1 ;  /* 0x000000013f057887 */ /* 0x000fe2000c800000 */
[----:B---3--:R-:W-:Y:S01]  /*2190*/  ISETP.GE.AND P0, PT, R13, R6, PT ;  /* 0x000000060d00720c */ /* 0x008fe20003f06270 */
[----:B------:R-:W-:Y:S01]  /*21a0*/  IMAD R0, R0, -0x40, R5 ;  /* 0xffffffc000007824 */ /* 0x000fe200078e0205 */
[----:B------:R-:W-:Y:S01]  /*21b0*/  USEL UR4, URZ, 0x1, !UP0 ;  /* 0x000000013f047887 */ /* 0x000fe2000c000000 */
[----:B------:R-:W-:Y:S01]  /*21c0*/  IMAD R12, R3, -0x2, R6 ;  /* 0xfffffffe030c7824 */ /* 0x000fe200078e0206 */
[----:B------:R-:W-:Y:S01]  /*21d0*/  ULOP3.LUT UR39, UR39, 0x3, URZ, 0xc0, !UPT ;  /* 0x0000000327277892 */ /* 0x000fe2000f8ec03f */
[----:B------:R-:W-:Y:S01]  /*21e0*/  IMAD.SHL.U32 R3, R153, 0x100, RZ ;  /* 0x0000010099037824 */ /* 0x000fe200078e00ff */
[----:B------:R-:W-:Y:S01]  /*21f0*/  ULOP3.LUT UR38, UR4, UR38, UR5, 0x96, !UPT ;  /* 0x0000002604267292 */ /* 0x000fe2000f8e9605 */
[----:B------:R-:W-:-:S02]  /*2200*/  IMAD.SHL.U32 R6, R18, 0x2, RZ ;  /* 0x0000000212067824 */ /* 0x000fc400078e00ff */
[----:B------:R-:W-:Y:S01]  /*2210*/  IMAD.WIDE R8, R153, 0x100, RZ ;  /* 0x0000010099087825 */ /* 0x000fe200078e02ff */
[----:B------:R-:W-:Y:S02]  /*2220*/  ISETP.GE.OR P0, PT, R3, UR8, P0 ;  /* 0x0000000803007c0c */ /* 0x000fe40008706670 */
[----:B------:R-:W-:Y:S01]  /*2230*/  LOP3.LUT R6, R13, 0x6, R6, 0xf8, !PT ;  /* 0x000000060d067812 */ /* 0x000fe200078ef806 */
[----:B------:R-:W-:Y:S01]  /*2240*/  IMAD R11, R23, UR7, R4 ;  /* 0x00000007170b7c24 */ /* 0x000fe2000f8e0204 */
[----:B------:R-:W-:Y:S01]  /*2250*/  IADD3 R3, -R3, UR8, R0 ;  /* 0x0000000803037c10 */ /* 0x000fe2000fffe100 */
[----:B------:R-:W-:Y:S01]  /*2260*/  IMAD.IADD R0, R12, 0x1, -R13 ;  /* 0x000000010c007824 */ /* 0x000fe200078e0a0d */
[----:B------:R-:W-:Y:S01]  /*2270*/  SHF.R.S32.HI R7, RZ, 0x1f, R6 ;  /* 0x0000001fff077819 */ /* 0x000fe20000011406 */
[----:B------:R-:W-:Y:S01]  /*2280*/  IMAD.MOV.U32 R153, RZ, RZ, -0x1 ;  /* 0xffffffffff997424 */ /* 0x000fe200078e00ff */
[----:B------:R-:W-:Y:S01]  /*2290*/  LOP3.LUT R157, R8, R157, R10, 0xfe, !PT ;  /* 0x0000009d089d7212 */ /* 0x000fe200078efe0a */
[----:B------:R-:W-:-:S05]  /*22a0*/  IMAD.WIDE.U32 R4, R23, UR6, R6 ;  /* 0x0000000617047c25 */ /* 0x000fca000f8e0006 */
[----:B------:R-:W-:Y:S02]  /*22b0*/  IADD3 R11, R5, R11, RZ ;  /* 0x0000000b050b7210 */ /* 0x000fe40007ffe0ff */
[----:B------:R-:W-:Y:S01]  /*22c0*/  MOV R10, R4 ;  /* 0x00000004000a7202 */ /* 0x000fe20000000f00 */
[----:B------:R-:W-:Y:S06]  /*22d0*/  @P0 BRA `(.L_x_32) ;  /* 0x0000006400840947 */ /* 0x000fec0003800000 */
[----:B------:R-:W0:Y:S01]  /*22e0*/  LDC.64 R4, c[0x0][0x5c8] ;  /* 0x00017200ff047b82 */ /* 0x000e220000000a00 */
[----:B-----5:R-:W-:Y:S01]  /*22f0*/  FSETP.NEU.AND P1, PT, R156, RZ, PT ;  /* 0x000000ff9c00720b */ /* 0x020fe20003f2d000 */
[----:B------:R-:W-:Y:S01]  /*2300*/  BSSY B0, `(.L_x_32) ;  /* 0x000065e000007945 */ /* 0x000fe20003800000 */
[----:B------:R-:W-:-:S04]  /*2310*/  ISETP.GT.AND P0, PT, R3, RZ, PT ;  /* 0x000000ff0300720c */ /* 0x000fc80003f04270 */
[----:B------:R-:W-:Y:S01]  /*2320*/  ISETP.GT.AND P3, PT, R0, RZ, P0 ;  /* 0x000000ff0000720c */ /* 0x000fe20000764270 */
[-C--:B0-----:R-:W-:Y:S02]  /*2330*/  IMAD R12, R9, R4.reuse, RZ ;  /* 0x00000004090c7224 */ /* 0x081fe400078e02ff */
[----:B------:R-:W-:-:S04]  /*2340*/  IMAD.WIDE.U32 R170, R157, R4, R10 ;  /* 0x000000049daa7225 */ /* 0x000fc800078e000a */
[----:B------:R-:W-:-:S04]  /*2350*/  IMAD R11, R157, R5, R12 ;  /* 0x000000059d0b7224 */ /* 0x000fc800078e020c */
[----:B------:R-:W-:Y:S01]  /*2360*/  IMAD.IADD R173, R171, 0x1, R11 ;  /* 0x00000001abad7824 */ /* 0x000fe200078e020b */
[----:B------:R-:W-:Y:S06]  /*2370*/  @!P1 BRA `(.L_x_33) ;  /* 0x0000004800349947 */ /* 0x000fec0003800000 */
[----:B------:R-:W0:Y:S01]  /*2380*/  LDC.64 R14, c[0x0][0x5b8] ;  /* 0x00016e00ff0e7b82 */ /* 0x000e220000000a00 */
[----:B------:R-:W-:-:S07]  /*2390*/  ULDC.64 UR4, c[0x0][0x5c0] ;  /* 0x0001700000047ab9 */ /* 0x000fce0000000a00 */
[----:B------:R-:W1:Y:S08]  /*23a0*/  LDC.64 R158, c[0x0][0x5b0] ;  /* 0x00016c00ff9e7b82 */ /* 0x000e700000000a00 */
[----:B------:R-:W2:Y:S01]  /*23b0*/  LDC.64 R10, c[0x0][0x5a8] ;  /* 0x00016a00ff0a7b82 */ /* 0x000ea20000000a00 */
[-C--:B0-----:R-:W-:Y:S02]  /*23c0*/  IMAD R12, R21, R14.reuse, RZ ;  /* 0x0000000e150c7224 */ /* 0x081fe400078e02ff */
[----:B------:R-:W-:-:S04]  /*23d0*/  IMAD.WIDE.U32 R160, R23, R14, R6 ;  /* 0x0000000e17a07225 */ /* 0x000fc800078e0006 */
[----:B------:R-:W-:Y:S01]  /*23e0*/  IMAD R15, R23, R15, R12 ;  /* 0x0000000f170f7224 */ /* 0x000fe200078e020c */
[----:B------:R-:W-:Y:S01]  /*23f0*/  MOV R20, R160 ;  /* 0x000000a000147202 */ /* 0x000fe20000000f00 */
[-C--:B-1----:R-:W-:Y:S02]  /*2400*/  IMAD R12, R9, R158.reuse, RZ ;  /* 0x0000009e090c7224 */ /* 0x082fe400078e02ff */
[----:B------:R-:W-:Y:S02]  /*2410*/  IMAD.IADD R21, R161, 0x1, R15 ;  /* 0x00000001a1157824 */ /* 0x000fe400078e020f */
[C---:B------:R-:W-:Y:S02]  /*2420*/  IMAD R171, R157.reuse, R159, R12 ;  /* 0x0000009f9dab7224 */ /* 0x040fe400078e020c */
[----:B------:R-:W-:-:S04]  /*2430*/  IMAD.WIDE.U32 R12, R157, R158, R20 ;  /* 0x0000009e9d0c7225 */ /* 0x000fc800078e0014 */
[----:B------:R-:W-:Y:S01]  /*2440*/  IMAD.IADD R13, R13, 0x1, R171 ;  /* 0x000000010d0d7824 */ /* 0x000fe200078e02ab */
[----:B--2---:R-:W-:-:S04]  /*2450*/  LEA R164, P1, R12, R10, 0x2 ;  /* 0x0000000a0ca47211 */ /* 0x004fc800078210ff */
[----:B------:R-:W-:-:S05]  /*2460*/  LEA.HI.X R165, R12, R11, R13, 0x2, P1 ;  /* 0x0000000b0ca57211 */ /* 0x000fca00008f140d */
[----:B------:R0:W2:Y:S01]  /*2470*/  @P3 LDG.E.LTC128B R169, desc[UR36][R164.64] ;  /* 0x00000024a4a93981 */ /* 0x0000a2000c1e1920 */
[----:B------:R-:W-:Y:S01]  /*2480*/  IMAD.WIDE.U32 R162, R157, R158, R6 ;  /* 0x0000009e9da27225 */ /* 0x000fe200078e0006 */
[----:B------:R-:W-:Y:S01]  /*2490*/  ISETP.GT.AND P5, PT, R0, 0x1, P0 ;  /* 0x000000010000780c */ /* 0x000fe200007a4270 */
[----:B------:R-:W-:Y:S01]  /*24a0*/  BSSY B1, `(.L_x_34) ;  /* 0x0000016000017945 */ /* 0x000fe20003800000 */
[----:B------:R-:W-:Y:S01]  /*24b0*/  LEA R12, P1, R170, UR4, 0x2 ;  /* 0x00000004aa0c7c11 */ /* 0x000fe2000f8210ff */
[----:B------:R-:W-:-:S03]  /*24c0*/  IMAD.IADD R163, R171, 0x1, R163 ;  /* 0x00000001aba37824 */ /* 0x000fc600078e02a3 */
[----:B------:R-:W-:Y:S01]  /*24d0*/  LEA.HI.X R13, R170, UR5, R173, 0x2, P1 ;  /* 0x00000005aa0d7c11 */ /* 0x000fe200088f14ad */
[----:B------:R-:W-:Y:S01]  /*24e0*/  IMAD.WIDE.U32 R166, R23, R14, R162 ;  /* 0x0000000e17a67225 */ /* 0x000fe200078e00a2 */
[C---:B------:R-:W-:Y:S02]  /*24f0*/  SHF.L.U64.HI R163, R158.reuse, 0x3, R159 ;  /* 0x000000039ea37819 */ /* 0x040fe4000001029f */
[----:B------:R-:W-:Y:S01]  /*2500*/  SHF.L.U32 R162, R158, 0x3, RZ ;  /* 0x000000039ea27819 */ /* 0x000fe200000006ff */
[----:B------:R-:W-:Y:S01]  /*2510*/  IMAD.IADD R154, R15, 0x1, R167 ;  /* 0x000000010f9a7824 */ /* 0x000fe200078e02a7 */
[----:B0-----:R-:W-:-:S03]  /*2520*/  LEA R164, P1, R166, R10, 0x2 ;  /* 0x0000000aa6a47211 */ /* 0x001fc600078210ff */
[----:B------:R-:W-:-:S04]  /*2530*/  IMAD.WIDE.U32 R174, R157, R158, R162 ;  /* 0x0000009e9dae7225 */ /* 0x000fc800078e00a2 */
[----:B------:R-:W-:Y:S02]  /*2540*/  IMAD.IADD R171, R171, 0x1, R175 ;  /* 0x00000001abab7824 */ /* 0x000fe400078e02af */
[----:B--2---:R-:W-:-:S04]  /*2550*/  FMUL R165, R169, R156 ;  /* 0x0000009ca9a57220 */ /* 0x004fc80000400000 */
[----:B------:R-:W-:Y:S01]  /*2560*/  FFMA R167, R88, R155, R165 ;  /* 0x0000009b58a77223 */ /* 0x000fe200000000a5 */
[----:B------:R-:W-:Y:S02]  /*2570*/  LEA.HI.X R165, R166, R11, R154, 0x2, P1 ;  /* 0x0000000ba6a57211 */ /* 0x000fe400008f149a */
[----:B------:R-:W-:Y:S02]  /*2580*/  ISETP.GT.AND P1, PT, R3, 0x8, PT ;  /* 0x000000080300780c */ /* 0x000fe40003f24270 */
[----:B------:R-:W-:Y:S01]  /*2590*/  IADD3 R154, P4, R160, R174, RZ ;  /* 0x000000aea09a7210 */ /* 0x000fe20007f9e0ff */
[----:B------:R0:W-:Y:S01]  /*25a0*/  @P3 STG.E desc[UR36][R12.64], R167 ;  /* 0x000000a70c003986 */ /* 0x0001e2000c101924 */
[----:B------:R-:W-:Y:S02]  /*25b0*/  ISETP.GT.AND P2, PT, R0, RZ, P1 ;  /* 0x000000ff0000720c */ /* 0x000fe40000f44270 */
[----:B------:R-:W-:Y:S02]  /*25c0*/  LEA R172, P3, R154, R10, 0x2 ;  /* 0x0000000a9aac7211 */ /* 0x000fe400078610ff */
[----:B------:R-:W-:Y:S01]  /*25d0*/  IADD3.X R166, R171, R21, RZ, P4, !PT ;  /* 0x00000015aba67210 */ /* 0x000fe200027fe4ff */
[----:B------:R-:W-:Y:S10]  /*25e0*/  @!P5 BRA `(.L_x_35) ;  /* 0x000000000004d947 */ /* 0x000ff40003800000 */
[----:B------:R1:W5:Y:S02]  /*25f0*/  LDG.E.LTC128B R169, desc[UR36][R164.64+0x4] ;  /* 0x00000424a4a97981 */ /* 0x000364000c1e1920 */
.L_x_35:
[----:B------:R-:W-:Y:S05]  /*2600*/  BSYNC B1 ;  /* 0x0000000000017941 */ /* 0x000fea0003800000 */
.L_x_34:
[----:B-----5:R-:W-:Y:S01]  /*2610*/  FMUL R88, R169, R156 ;  /* 0x0000009ca9587220 */ /* 0x020fe20000400000 */
[----:B------:R-:W-:Y:S01]  /*2620*/  IMAD.MOV.U32 R177, RZ, RZ, R169 ;  /* 0x000000ffffb17224 */ /* 0x000fe200078e00a9 */
[----:B------:R-:W-:Y:S02]  /*2630*/  LEA.HI.X R173, R154, R11, R166, 0x2, P3 ;  /* 0x0000000b9aad7211 */ /* 0x000fe400018f14a6 */
[----:B------:R-:W-:-:S05]  /*2640*/  FFMA R179, R89, R155, R88 ;  /* 0x0000009b59b37223 */ /* 0x000fca0000000058 */
[----:B------:R2:W-:Y:S04]  /*2650*/  @P5 STG.E desc[UR36][R12.64+0x4], R179 ;  /* 0x000004b30c005986 */ /* 0x0005e8000c101924 */
[----:B------:R-:W3:Y:S01]  /*2660*/  @P2 LDG.E.LTC128B R177, desc[UR36][R172.64] ;  /* 0x00000024acb12981 */ /* 0x000ee2000c1e1920 */
[----:B------:R-:W-:Y:S01]  /*2670*/  IADD3 R174, P3, R6, R174, RZ ;  /* 0x000000ae06ae7210 */ /* 0x000fe20007f7e0ff */
[----:B------:R-:W-:Y:S01]  /*2680*/  BSSY B1, `(.L_x_36) ;  /* 0x0000010000017945 */ /* 0x000fe20003800000 */
[C---:B0-----:R-:W-:Y:S02]  /*2690*/  SHF.L.U32 R167, R4.reuse, 0x5, RZ ;  /* 0x0000000504a77819 */ /* 0x041fe400000006ff */
[----:B------:R-:W-:Y:S01]  /*26a0*/  SHF.L.U64.HI R169, R4, 0x5, R5 ;  /* 0x0000000504a97819 */ /* 0x000fe20000010205 */
[----:B------:R-:W-:Y:S01]  /*26b0*/  IMAD.X R175, R7, 0x1, R171, P3 ;  /* 0x0000000107af7824 */ /* 0x000fe200018e06ab */
[----:B------:R-:W-:-:S02]  /*26c0*/  IADD3 R170, P4, R167, R12, RZ ;  /* 0x0000000ca7aa7210 */ /* 0x000fc40007f9e0ff */
[----:B------:R-:W-:Y:S01]  /*26d0*/  ISETP.GT.AND P3, PT, R0, 0x1, P1 ;  /* 0x000000010000780c */ /* 0x000fe20000f64270 */
[----:B------:R-:W-:-:S04]  /*26e0*/  IMAD.WIDE.U32 R174, R23, R14, R174 ;  /* 0x0000000e17ae7225 */ /* 0x000fc800078e00ae */
[----:B------:R-:W-:Y:S01]  /*26f0*/  IMAD.IADD R89, R15, 0x1, R175 ;  /* 0x000000010f597824 */ /* 0x000fe200078e02af */
[----:B------:R-:W-:Y:S01]  /*2700*/  LEA R88, P5, R174, R10, 0x2 ;  /* 0x0000000aae587211 */ /* 0x000fe200078a10ff */
[----:B------:R-:W-:-:S03]  /*2710*/  IMAD.X R171, R169, 0x1, R13, P4 ;  /* 0x00000001a9ab7824 */ /* 0x000fc600020e060d */
[----:B------:R-:W-:Y:S01]  /*2720*/  LEA.HI.X R89, R174, R11, R89, 0x2, P5 ;  /* 0x0000000bae597211 */ /* 0x000fe200028f1459 */
[----:B---3--:R-:W-:-:S04]  /*2730*/  FMUL R175, R177, R156 ;  /* 0x0000009cb1af7220 */ /* 0x008fc80000400000 */
[----:B------:R-:W-:-:S05]  /*2740*/  FFMA R175, R90, R155, R175 ;  /* 0x0000009b5aaf7223 */ /* 0x000fca00000000af */
[----:B------:R2:W-:Y:S01]  /*2750*/  @P2 STG.E desc[UR36][R170.64], R175 ;  /* 0x000000afaa002986 */ /* 0x0005e2000c101924 */
[----:B------:R-:W-:Y:S05]  /*2760*/  @!P3 BRA `(.L_x_37) ;  /* 0x000000000004b947 */ /* 0x000fea0003800000 */
[----:B------:R0:W5:Y:S02]  /*2770*/  LDG.E.LTC128B R177, desc[UR36][R88.64+0x4] ;  /* 0x0000042458b17981 */ /* 0x000164000c1e1920 */
.L_x_37:
[----:B------:R-:W-:Y:S05]  /*2780*/  BSYNC B1 ;  /* 0x0000000000017941 */ /* 0x000fea0003800000 */
.L_x_36:
[----:B-----5:R-:W-:Y:S01]  /*2790*/  FMUL R90, R177, R156 ;  /* 0x0000009cb15a7220 */ /* 0x020fe20000400000 */
[----:B------:R-:W-:Y:S01]  /*27a0*/  ISETP.GT.AND P2, PT, R0, 0x8, P0 ;  /* 0x000000080000780c */ /* 0x000fe20000744270 */
[----:B------:R-:W-:Y:S02]  /*27b0*/  BSSY B1, `(.L_x_38) ;  /* 0x0000007000017945 */ /* 0x000fe40003800000 */
[----:B------:R-:W-:Y:S01]  /*27c0*/  FFMA R173, R91, R155, R90 ;  /* 0x0000009b5bad7223 */ /* 0x000fe2000000005a */
[----:B------:R-:W-:Y:S01]  /*27d0*/  @P3 MOV R90, R170 ;  /* 0x000000aa005a3202 */ /* 0x000fe20000000f00 */
[----:B------:R-:W-:-:S05]  /*27e0*/  @P3 IMAD.MOV.U32 R91, RZ, RZ, R171 ;  /* 0x000000ffff5b3224 */ /* 0x000fca00078e00ab */
[----:B------:R3:W-:Y:S03]  /*27f0*/  @P3 STG.E desc[UR36][R90.64+0x4], R173 ;  /* 0x000004ad5a003986 */ /* 0x0007e6000c101924 */
[----:B------:R-:W-:Y:S05]  /*2800*/  @!P2 BRA `(.L_x_39) ;  /* 0x000000000004a947 */ /* 0x000fea0003800000 */
[----:B------:R4:W5:Y:S02]  /*2810*/  LDG.E.LTC128B R177, desc[UR36][R164.64+0x20] ;  /* 0x00002024a4b17981 */ /* 0x000964000c1e1920 */
.L_x_39:
[----:B------:R-:W-:Y:S05]  /*2820*/  BSYNC B1 ;  /* 0x0000000000017941 */ /* 0x000fea0003800000 */
.L_x_38:
[----:B---3-5:R-:W-:Y:S01]  /*2830*/  FMUL R91, R177, R156 ;  /* 0x0000009cb15b7220 */ /* 0x028fe20000400000 */
[----:B------:R-:W-:Y:S01]  /*2840*/  ISETP.GT.AND P3, PT, R0, 0x9, P0 ;  /* 0x000000090000780c */ /* 0x000fe20000764270 */
[----:B------:R-:W-:Y:S02]  /*2850*/  BSSY B1, `(.L_x_40) ;  /* 0x0000005000017945 */ /* 0x000fe40003800000 */
[----:B------:R-:W-:-:S05]  /*2860*/  FFMA R91, R92, R155, R91 ;  /* 0x0000009b5c5b7223 */ /* 0x000fca000000005b */
[----:B------:R3:W-:Y:S05]  /*2870*/  @P2 STG.E desc[UR36][R12.64+0x20], R91 ;  /* 0x0000205b0c002986 */ /* 0x0007ea000c101924 */
[----:B------:R-:W-:Y:S05]  /*2880*/  @!P3 BRA `(.L_x_41) ;  /* 0x000000000004b947 */ /* 0x000fea0003800000 */
[----:B------:R0:W5:Y:S02]  /*2890*/  LDG.E.LTC128B R177, desc[UR36][R164.64+0x24] ;  /* 0x00002424a4b17981 */ /* 0x000164000c1e1920 */
.L_x_41:
[----:B------:R-:W-:Y:S05]  /*28a0*/  BSYNC B1 ;  /* 0x0000000000017941 */ /* 0x000fea0003800000 */
.L_x_40:
[----:B-----5:R-:W-:Y:S01]  /*28b0*/  FMUL R90, R177, R156 ;  /* 0x0000009cb15a7220 */ /* 0x020fe20000400000 */
[----:B------:R-:W-:Y:S01]  /*28c0*/  ISETP.GT.AND P2, PT, R0, 0x8, P1 ;  /* 0x000000080000780c */ /* 0x000fe20000f44270 */
[----:B------:R-:W-:Y:S02]  /*28d0*/  BSSY B1, `(.L_x_42) ;  /* 0x0000005000017945 */ /* 0x000fe40003800000 */
[----:B------:R-:W-:-:S05]  /*28e0*/  FFMA R93, R93, R155, R90 ;  /* 0x0000009b5d5d7223 */ /* 0x000fca000000005a */
[----:B------:R0:W-:Y:S05]  /*28f0*/  @P3 STG.E desc[UR36][R12.64+0x24], R93 ;  /* 0x0000245d0c003986 */ /* 0x0001ea000c101924 */
[----:B------:R-:W-:Y:S05]  /*2900*/  @!P2 BRA `(.L_x_43) ;  /* 0x000000000004a947 */ /* 0x000fea0003800000 */
[----:B------:R0:W5:Y:S02]  /*2910*/  LDG.E.LTC128B R177, desc[UR36][R88.64+0x20] ;  /* 0x0000202458b17981 */ /* 0x000164000c1e1920 */
.L_x_43:
[----:B------:R-:W-:Y:S05]  /*2920*/  BSYNC B1 ;  /* 0x0000000000017941 */ /* 0x000fea0003800000 */
.L_x_42:
[----:B---3-5:R-:W-:Y:S01]  /*2930*/  FMUL R91, R177, R156 ;  /* 0x0000009cb15b7220 */ /* 0x028fe20000400000 */
[----:B------:R-:W-:Y:S01]  /*2940*/  @P2 IMAD.MOV.U32 R90, RZ, RZ, R170 ;  /* 0x000000ffff5a2224 */ /* 0x000fe200078e00aa */
[----:B------:R-:W-:Y:S01]  /*2950*/  ISETP.GT.AND P3, PT, R0, 0x9, P1 ;  /* 0x000000090000780c */ /* 0x000fe20000f64270 */
[----:B------:R-:W-:Y:S01]  /*2960*/  BSSY B1, `(.L_x_44) ;  /* 0x0000006000017945 */ /* 0x000fe20003800000 */
[----:B0-----:R-:W-:Y:S01]  /*2970*/  FFMA R93, R94, R155, R91 ;  /* 0x0000009b5e5d7223 */ /* 0x001fe2000000005b */
[----:B------:R-:W-:-:S05]  /*2980*/  @P2 MOV R91, R171 ;  /* 0x000000ab005b2202 */ /* 0x000fca0000000f00 */
[----:B------:R0:W-:Y:S05]  /*2990*/  @P2 STG.E desc[UR36][R90.64+0x20], R93 ;  /* 0x0000205d5a002986 */ /* 0x0001ea000c101924 */
[----:B------:R-:W-:Y:S05]  /*29a0*/  @!P3 BRA `(.L_x_45) ;  /* 0x000000000004b947 */ /* 0x000fea0003800000 */
[----:B------:R3:W5:Y:S02]  /*29b0*/  LDG.E.LTC128B R177, desc[UR36][R88.64+0x24] ;  /* 0x0000242458b17981 */ /* 0x000764000c1e1920 */
.L_x_45:
[----:B------:R-:W-:Y:S05]  /*29c0*/  BSYNC B1 ;  /* 0x0000000000017941 */ /* 0x000fea0003800000 */
.L_x_44:
[----:B0----5:R-:W-:Y:S01]  /*29d0*/  FMUL R90, R177, R156 ;  /* 0x0000009cb15a7220 */ /* 0x021fe20000400000 */
[----:B------:R-:W-:Y:S01]  /*29e0*/  @P3 IMAD.MOV.U32 R91, RZ, RZ, R171 ;  /* 0x000000ffff5b3224 */ /* 0x000fe200078e00ab */
[----:B------:R-:W-:Y:S01]  /*29f0*/  ISETP.GT.AND P2, PT, R0, 0x10, P0 ;  /* 0x000000100000780c */ /* 0x000fe20000744270 */
[----:B------:R-:W-:Y:S01]  /*2a00*/  BSSY B1, `(.L_x_46) ;  /* 0x0000006000017945 */ /* 0x000fe20003800000 */
[----:B------:R-:W-:Y:S01]  /*2a10*/  FFMA R95, R95, R155, R90 ;  /* 0x0000009b5f5f7223 */ /* 0x000fe2000000005a */
[----:B------:R-:W-:-:S05]  /*2a20*/  @P3 IMAD.MOV.U32 R90, RZ, RZ, R170 ;  /* 0x000000ffff5a3224 */ /* 0x000fca00078e00aa */
[----:B------:R0:W-:Y:S05]  /*2a30*/  @P3 STG.E desc[UR36][R90.64+0x24], R95 ;  /* 0x0000245f5a003986 */ /* 0x0001ea000c101924 */
[----:B------:R-:W-:Y:S05]  /*2a40*/  @!P2 BRA `(.L_x_47) ;  /* 0x000000000004a947 */ /* 0x000fea0003800000 */
[----:B------:R0:W5:Y:S02]  /*2a50*/  LDG.E.LTC128B R177, desc[UR36][R164.64+0x40] ;  /* 0x00004024a4b17981 */ /* 0x000164000c1e1920 */
.L_x_47:
[----:B------:R-:W-:Y:S05]  /*2a60*/  BSYNC B1 ;  /* 0x0000000000017941 */ /* 0x000fea0003800000 */
.L_x_46:
[----:B0----5:R-:W-:Y:S01]  /*2a70*/  FMUL R91, R177, R156 ;  /* 0x0000009cb15b7220 */ /* 0x021fe20000400000 */
[----:B------:R-:W-:Y:S01]  /*2a80*/  ISETP.GT.AND P3, PT, R0, 0x11, P0 ;  /* 0x000000110000780c */ /* 0x000fe20000764270 */
[----:B------:R-:W-:Y:S02]  /*2a90*/  BSSY B1, `(.L_x_48) ;  /* 0x0000005000017945 */ /* 0x000fe40003800000 */
[----:B------:R-:W-:-:S05]  /*2aa0*/  FFMA R91, R96, R155, R91 ;  /* 0x0000009b605b7223 */ /* 0x000fca000000005b */
[----:B------:R0:W-:Y:S05]  /*2ab0*/  @P2 STG.E desc[UR36][R12.64+0x40], R91 ;  /* 0x0000405b0c002986 */ /* 0x0001ea000c101924 */
[----:B------:R-:W-:Y:S05]  /*2ac0*/  @!P3 BRA `(.L_x_49) ;  /* 0x000000000004b947 */ /* 0x000fea0003800000 */
[----:B------:R0:W5:Y:S02]  /*2ad0*/  LDG.E.LTC128B R177, desc[UR36][R164.64+0x44] ;  /* 0x00004424a4b17981 */ /* 0x000164000c1e1920 */
.L_x_49:
[----:B------:R-:W-:Y:S05]  /*2ae0*/  BSYNC B1 ;  /* 0x0000000000017941 */ /* 0x000fea0003800000 */
.L_x_48:
[----:B-----5:R-:W-:Y:S01]  /*2af0*/  FMUL R90, R177, R156 ;  /* 0x0000009cb15a7220 */ /* 0x020fe20000400000 */
[----:B------:R-:W-:Y:S01]  /*2b00*/  ISETP.GT.AND P2, PT, R0, 0x10, P1 ;  /* 0x000000100000780c */ /* 0x000fe20000f44270 */
[----:B------:R-:W-:Y:S02]  /*2b10*/  BSSY B1, `(.L_x_50) ;  /* 0x0000005000017945 */ /* 0x000fe40003800000 */
[----:B------:R-:W-:-:S05]  /*2b20*/  FFMA R97, R97, R155, R90 ;  /* 0x0000009b61617223 */ /* 0x000fca000000005a */
[----:B------:R0:W-:Y:S05]  /*2b30*/  @P3 STG.E desc[UR36][R12.64+0x44], R97 ;  /* 0x000044610c003986 */ /* 0x0001ea000c101924 */
[----:B------:R-:W-:Y:S05]  /*2b40*/  @!P2 BRA `(.L_x_51) ;  /* 0x000000000004a947 */ /* 0x000fea0003800000 */
[----:B------:R0:W5:Y:S02]  /*2b50*/  LDG.E.LTC128B R177, desc[UR36][R88.64+0x40] ;  /* 0x0000402458b17981 */ /* 0x000164000c1e1920 */
.L_x_51:
[----:B------:R-:W-:Y:S05]  /*2b60*/  BSYNC B1 ;  /* 0x0000000000017941 */ /* 0x000fea0003800000 */
.L_x_50:
[----:B0----5:R-:W-:Y:S01]  /*2b70*/  FMUL R91, R177, R156 ;  /* 0x0000009cb15b7220 */ /* 0x021fe20000400000 */
[----:B------:R-:W-:Y:S01]  /*2b80*/  @P2 MOV R90, R170 ;  /* 0x000000aa005a2202 */ /* 0x000fe20000000f00 */
[----:B------:R-:W-:Y:S01]  /*2b90*/  BSSY B1, `(.L_x_52) ;  /* 0x0000007000017945 */ /* 0x000fe20003800000 */
[----:B------:R-:W-:Y:S01]  /*2ba0*/  ISETP.GT.AND P3, PT, R0, 0x11, P1 ;  /* 0x000000110000780c */ /* 0x000fe20000f64270 */
[----:B------:R-:W-:Y:S01]  /*2bb0*/  FFMA R93, R98, R155, R91 ;  /* 0x0000009b625d7223 */ /* 0x000fe2000000005b */
[----:B------:R-:W-:-:S05]  /*2bc0*/  @P2 IMAD.MOV.U32 R91, RZ, RZ, R171 ;  /* 0x000000ffff5b2224 */ /* 0x000fca00078e00ab */
[----:B------:R0:W-:Y:S06]  /*2bd0*/  @P2 STG.E desc[UR36][R90.64+0x40], R93 ;  /* 0x0000405d5a002986 */ /* 0x0001ec000c101924 */
[----:B------:R-:W-:Y:S05]  /*2be0*/  @!P3 BRA `(.L_x_53) ;  /* 0x000000000004b947 */ /* 0x000fea0003800000 */
[----:B------:R0:W5:Y:S02]  /*2bf0*/  LDG.E.LTC128B R177, desc[UR36][R88.64+0x44] ;  /* 0x0000442458b17981 */ /* 0x000164000c1e1920 */
.L_x_53:
[----:B------:R-:W-:Y:S05]  /*2c00*/  BSYNC B1 ;  /* 0x0000000000017941 */ /* 0x000fea0003800000 */
.L_x_52:
        /* <DEDUP_REMOVED lines=9> */
.L_x_55:
[----:B------:R-:W-:Y:S05]  /*2ca0*/  BSYNC B1 ;  /* 0x0000000000017941 */ /* 0x000fea0003800000 */
.L_x_54:
[----:B0----5:R-:W-:Y:S01]  /*2cb0*/  FMUL R91, R177, R156 ;  /* 0x0000009cb15b7220 */ /* 0x021fe20000400000 */
[----:B------:R-:W-:Y:S01]  /*2cc0*/  ISETP.GT.AND P3, PT, R0, 0x19, P0 ;  /* 0x000000190000780c */ /* 0x000fe20000764270 */
[----:B------:R-:W-:Y:S02]  /*2cd0*/  BSSY B1, `(.L_x_56) ;  /* 0x0000005000017945 */ /* 0x000fe40003800000 */
[----:B------:R-:W-:-:S05]  /*2ce0*/  FFMA R91, R100, R155, R91 ;  /* 0x0000009b645b7223 */ /* 0x000fca000000005b */
[----:B------:R0:W-:Y:S05]  /*2cf0*/  @P2 STG.E desc[UR36][R12.64+0x60], R91 ;  /* 0x0000605b0c002986 */ /* 0x0001ea000c101924 */
[----:B------:R-:W-:Y:S05]  /*2d00*/  @!P3 BRA `(.L_x_57) ;  /* 0x000000000004b947 */ /* 0x000fea0003800000 */
[----:B------:R0:W5:Y:S02]  /*2d10*/  LDG.E.LTC128B R177, desc[UR36][R164.64+0x64] ;  /* 0x00006424a4b17981 */ /* 0x000164000c1e1920 */
.L_x_57:
[----:B------:R-:W-:Y:S05]  /*2d20*/  BSYNC B1 ;  /* 0x0000000000017941 */ /* 0x000fea0003800000 */
.L_x_56:
[----:B-----5:R-:W-:Y:S01]  /*2d30*/  FMUL R90, R177, R156 ;  /* 0x0000009cb15a7220 */ /* 0x020fe20000400000 */
[----:B------:R-:W-:Y:S01]  /*2d40*/  ISETP.GT.AND P2, PT, R0, 0x18, P1 ;  /* 0x000000180000780c */ /* 0x000fe20000f44270 */
[----:B------:R-:W-:Y:S02]  /*2d50*/  BSSY B1, `(.L_x_58) ;  /* 0x0000005000017945 */ /* 0x000fe40003800000 */
[----:B------:R-:W-:-:S05]  /*2d60*/  FFMA R101, R101, R155, R90 ;  /* 0x0000009b65657223 */ /* 0x000fca000000005a */
[----:B------:R0:W-:Y:S05]  /*2d70*/  @P3 STG.E desc[UR36][R12.64+0x64], R101 ;  /* 0x000064650c003986 */ /* 0x0001ea000c101924 */
[----:B------:R-:W-:Y:S05]  /*2d80*/  @!P2 BRA `(.L_x_59) ;  /* 0x000000000004a947 */ /* 0x000fea0003800000 */
[----:B------:R0:W5:Y:S02]  /*2d90*/  LDG.E.LTC128B R177, desc[UR36][R88.64+0x60] ;  /* 0x0000602458b17981 */ /* 0x000164000c1e1920 */
.L_x_59:
[----:B------:R-:W-:Y:S05]  /*2da0*/  BSYNC B1 ;  /* 0x0000000000017941 */ /* 0x000fea0003800000 */
.L_x_58:
        /* <DEDUP_REMOVED lines=9> */
.L_x_61:
[----:B------:R-:W-:Y:S05]  /*2e40*/  BSYNC B1 ;  /* 0x0000000000017941 */ /* 0x000fea0003800000 */
.L_x_60:
[----:B0----5:R-:W-:Y:S01]  /*2e50*/  FMUL R90, R177, R156 ;  /* 0x0000009cb15a7220 */ /* 0x021fe20000400000 */
[----:B------:R-:W-:Y:S01]  /*2e60*/  @P3 IMAD.MOV.U32 R91, RZ, RZ, R171 ;  /* 0x000000ffff5b3224 */ /* 0x000fe200078e00ab */
[----:B------:R-:W-:Y:S01]  /*2e70*/  ISETP.GT.AND P2, PT, R0, 0x20, P0 ;  /* 0x000000200000780c */ /* 0x000fe20000744270 */
[----:B------:R-:W-:Y:S01]  /*2e80*/  BSSY B1, `(.L_x_62) ;  /* 0x0000006000017945 */ /* 0x000fe20003800000 */
[----:B------:R-:W-:Y:S01]  /*2e90*/  FFMA R103, R103, R155, R90 ;  /* 0x0000009b67677223 */ /* 0x000fe2000000005a */
[----:B------:R-:W-:-:S05]  /*2ea0*/  @P3 MOV R90, R170 ;  /* 0x000000aa005a3202 */ /* 0x000fca0000000f00 */
[----:B------:R0:W-:Y:S05]  /*2eb0*/  @P3 STG.E desc[UR36][R90.64+0x64], R103 ;  /* 0x000064675a003986 */ /* 0x0001ea000c101924 */
[----:B------:R-:W-:Y:S05]  /*2ec0*/  @!P2 BRA `(.L_x_63) ;  /* 0x000000000004a947 */ /* 0x000fea0003800000 */
[----:B------:R0:W5:Y:S02]  /*2ed0*/  LDG.E.LTC128B R177, desc[UR36][R164.64+0x80] ;  /* 0x00008024a4b17981 */ /* 0x000164000c1e1920 */
.L_x_63:
[----:B------:R-:W-:Y:S05]  /*2ee0*/  BSYNC B1 ;  /* 0x0000000000017941 */ /* 0x000fea0003800000 */
.L_x_62:
[----:B0----5:R-:W-:Y:S01]  /*2ef0*/  FMUL R91, R177, R156 ;  /* 0x0000009cb15b7220 */ /* 0x021fe20000400000 */
[----:B------:R-:W-:Y:S01]  /*2f00*/  ISETP.GT.AND P3, PT, R0, 0x21, P0 ;  /* 0x000000210000780c */ /* 0x000fe20000764270 */
[----:B------:R-:W-:Y:S02]  /*2f10*/  BSSY B1, `(.L_x_64) ;  /* 0x0000005000017945 */ /* 0x000fe40003800000 */
[----:B------:R-:W-:-:S05]  /*2f20*/  FFMA R91, R104, R155, R91 ;  /* 0x0000009b685b7223 */ /* 0x000fca000000005b */
[----:B------:R0:W-:Y:S05]  /*2f30*/  @P2 STG.E desc[UR36][R12.64+0x80], R91 ;  /* 0x0000805b0c002986 */ /* 0x0001ea000c101924 */
[----:B------:R-:W-:Y:S05]  /*2f40*/  @!P3 BRA `(.L_x_65) ;  /* 0x000000000004b947 */ /* 0x000fea0003800000 */
[----:B------:R0:W5:Y:S02]  /*2f50*/  LDG.E.LTC128B R177, desc[UR36][R164.64+0x84] ;  /* 0x00008424a4b17981 */ /* 0x000164000c1e1920 */
.L_x_65:
[----:B------:R-:W-:Y:S05]  /*2f60*/  BSYNC B1 ;  /* 0x0000000000017941 */ /* 0x000fea0003800000 */
.L_x_64:
[----:B-----5:R-:W-:Y:S01]  /*2f70*/  FMUL R90, R177, R156 ;  /* 0x0000009cb15a7220 */ /* 0x020fe20000400000 */
[----:B------:R-:W-:Y:S01]  /*2f80*/  ISETP.GT.AND P2, PT, R0, 0x20, P1 ;  /* 0x000000200000780c */ /* 0x000fe20000f44270 */
[----:B------:R-:W-:Y:S02]  /*2f90*/  BSSY B1, `(.L_x_66) ;  /* 0x0000005000017945 */ /* 0x000fe40003800000 */
[----:B------:R-:W-:-:S05]  /*2fa0*/  FFMA R105, R105, R155, R90 ;  /* 0x0000009b69697223 */ /* 0x000fca000000005a */
[----:B------:R0:W-:Y:S05]  /*2fb0*/  @P3 STG.E desc[UR36][R12.64+0x84], R105 ;  /* 0x000084690c003986 */ /* 0x0001ea000c101924 */
[----:B------:R-:W-:Y:S05]  /*2fc0*/  @!P2 BRA `(.L_x_67) ;  /* 0x000000000004a947 */ /* 0x000fea0003800000 */
[----:B------:R0:W5:Y:S02]  /*2fd0*/  LDG.E.LTC128B R177, desc[UR36][R88.64+0x80] ;  /* 0x0000802458b17981 */ /* 0x000164000c1e1920 */
.L_x_67:
[----:B------:R-:W-:Y:S05]  /*2fe0*/  BSYNC B1 ;  /* 0x0000000000017941 */ /* 0x000fea0003800000 */
.L_x_66:
        /* <DEDUP_REMOVED lines=9> */
.L_x_69:
[----:B------:R-:W-:Y:S05]  /*3080*/  BSYNC B1 ;  /* 0x0000000000017941 */ /* 0x000fea0003800000 */
.L_x_68:
        /* <DEDUP_REMOVED lines=9> */
.L_x_71:
[----:B------:R-:W-:Y:S05]  /*3120*/  BSYNC B1 ;  /* 0x0000000000017941 */ /* 0x000fea0003800000 */
.L_x_70:
[----:B0----5:R-:W-:Y:S01]  /*3130*/  FMUL R91, R177, R156 ;  /* 0x0000009cb15b7220 */ /* 0x021fe20000400000 */
[----:B------:R-:W-:Y:S01]  /*3140*/  ISETP.GT.AND P3, PT, R0, 0x29, P0 ;  /* 0x000000290000780c */ /* 0x000fe20000764270 */
[----:B------:R-:W-:Y:S02]  /*3150*/  BSSY B1, `(.L_x_72) ;  /* 0x0000005000017945 */ /* 0x000fe40003800000 */
[----:B------:R-:W-:-:S05]  /*3160*/  FFMA R91, R108, R155, R91 ;  /* 0x0000009b6c5b7223 */ /* 0x000fca000000005b */
[----:B------:R0:W-:Y:S05]  /*3170*/  @P2 STG.E desc[UR36][R12.64+0xa0], R91 ;  /* 0x0000a05b0c002986 */ /* 0x0001ea000c101924 */
[----:B------:R-:W-:Y:S05]  /*3180*/  @!P3 BRA `(.L_x_73) ;  /* 0x000000000004b947 */ /* 0x000fea0003800000 */
[----:B------:R0:W5:Y:S02]  /*3190*/  LDG.E.LTC128B R177, desc[UR36][R164.64+0xa4] ;  /* 0x0000a424a4b17981 */ /* 0x000164000c1e1920 */
.L_x_73:
[----:B------:R-:W-:Y:S05]  /*31a0*/  BSYNC B1 ;  /* 0x0000000000017941 */ /* 0x000fea0003800000 */
.L_x_72:
[----:B-----5:R-:W-:Y:S01]  /*31b0*/  FMUL R90, R177, R156 ;  /* 0x0000009cb15a7220 */ /* 0x020fe20000400000 */
[----:B------:R-:W-:Y:S01]  /*31c0*/  ISETP.GT.AND P2, PT, R0, 0x28, P1 ;  /* 0x000000280000780c */ /* 0x000fe20000f44270 */
[----:B------:R-:W-:Y:S02]  /*31d0*/  BSSY B1, `(.L_x_74) ;  /* 0x0000005000017945 */ /* 0x000fe40003800000 */
[----:B------:R-:W-:-:S05]  /*31e0*/  FFMA R109, R109, R155, R90 ;  /* 0x0000009b6d6d7223 */ /* 0x000fca000000005a */
[----:B------:R0:W-:Y:S05]  /*31f0*/  @P3 STG.E desc[UR36][R12.64+0xa4], R109 ;  /* 0x0000a46d0c003986 */ /* 0x0001ea000c101924 */
[----:B------:R-:W-:Y:S05]  /*3200*/  @!P2 BRA `(.L_x_75) ;  /* 0x000000000004a947 */ /* 0x000fea0003800000 */
[----:B------:R0:W5:Y:S02]  /*3210*/  LDG.E.LTC128B R177, desc[UR36][R88.64+0xa0] ;  /* 0x0000a02458b17981 */ /* 0x000164000c1e1920 */
.L_x_75:
[----:B------:R-:W-:Y:S05]  /*3220*/  BSYNC B1 ;  /* 0x0000000000017941 */ /* 0x000fea0003800000 */
.L_x_74:
        /* <DEDUP_REMOVED lines=9> */
.L_x_77:
[----:B------:R-:W-:Y:S05]  /*32c0*/  BSYNC B1 ;  /* 0x0000000000017941 */ /* 0x000fea0003800000 */
.L_x_76:
        /* <DEDUP_REMOVED lines=9> */
.L_x_79:
[----:B------:R-:W-:Y:S05]  /*3360*/  BSYNC B1 ;  /* 0x0000000000017941 */ /* 0x000fea0003800000 */
.L_x_78:
[----:B0----5:R-:W-:Y:S01]  /*3370*/  FMUL R91, R177, R156 ;  /* 0x0000009cb15b7220 */ /* 0x021fe20000400000 */
[----:B------:R-:W-:Y:S01]  /*3380*/  ISETP.GT.AND P3, PT, R0, 0x31, P0 ;  /* 0x000000310000780c */ /* 0x000fe20000764270 */
[----:B------:R-:W-:Y:S02]  /*3390*/  BSSY B1, `(.L_x_80) ;  /* 0x0000005000017945 */ /* 0x000fe40003800000 */
[----:B------:R-:W-:-:S05]  /*33a0*/  FFMA R91, R112, R155, R91 ;  /* 0x0000009b705b7223 */ /* 0x000fca000000005b */
[----:B------:R0:W-:Y:S05]  /*33b0*/  @P2 STG.E desc[UR36][R12.64+0xc0], R91 ;  /* 0x0000c05b0c002986 */ /* 0x0001ea000c101924 */
[----:B------:R-:W-:Y:S05]  /*33c0*/  @!P3 BRA `(.L_x_81) ;  /* 0x000000000004b947 */ /* 0x000fea0003800000 */
[----:B------:R0:W5:Y:S02]  /*33d0*/  LDG.E.LTC128B R177, desc[UR36][R164.64+0xc4] ;  /* 0x0000c424a4b17981 */ /* 0x000164000c1e1920 */
.L_x_81:
[----:B------:R-:W-:Y:S05]  /*33e0*/  BSYNC B1 ;  /* 0x0000000000017941 */ /* 0x000fea0003800000 */
.L_x_80:
[----:B-----5:R-:W-:Y:S01]  /*33f0*/  FMUL R90, R177, R156 ;  /* 0x0000009cb15a7220 */ /* 0x020fe20000400000 */
[----:B------:R-:W-:Y:S01]  /*3400*/  ISETP.GT.AND P2, PT, R0, 0x30, P1 ;  /* 0x000000300000780c */ /* 0x000fe20000f44270 */
[----:B------:R-:W-:Y:S02]  /*3410*/  BSSY B1, `(.L_x_82) ;  /* 0x0000005000017945 */ /* 0x000fe40003800000 */
[----:B------:R-:W-:-:S05]  /*3420*/  FFMA R113, R113, R155, R90 ;  /* 0x0000009b71717223 */ /* 0x000fca000000005a */
[----:B------:R0:W-:Y:S05]  /*3430*/  @P3 STG.E desc[UR36][R12.64+0xc4], R113 ;  /* 0x0000c4710c003986 */ /* 0x0001ea000c101924 */
[----:B------:R-:W-:Y:S05]  /*3440*/  @!P2 BRA `(.L_x_83) ;  /* 0x000000000004a947 */ /* 0x000fea0003800000 */
[----:B------:R0:W5:Y:S02]  /*3450*/  LDG.E.LTC128B R177, desc[UR36][R88.64+0xc0] ;  /* 0x0000c02458b17981 */ /* 0x000164000c1e1920 */
.L_x_83:
[----:B------:R-:W-:Y:S05]  /*3460*/  BSYNC B1 ;  /* 0x0000000000017941 */ /* 0x000fea0003800000 */
.L_x_82:
        /* <DEDUP_REMOVED lines=9> */
.L_x_85:
[----:B------:R-:W-:Y:S05]  /*3500*/  BSYNC B1 ;  /* 0x0000000000017941 */ /* 0x000fea0003800000 */
.L_x_84:
        /* <DEDUP_REMOVED lines=9> */
.L_x_87:
[----:B------:R-:W-:Y:S05]  /*35a0*/  BSYNC B1 ;  /* 0x0000000000017941 */ /* 0x000fea0003800000 */
.L_x_86:
[----:B0----5:R-:W-:Y:S01]  /*35b0*/  FMUL R91, R177, R156 ;  /* 0x0000009cb15b7220 */ /* 0x021fe20000400000 */
[----:B------:R-:W-:Y:S01]  /*35c0*/  ISETP.GT.AND P3, PT, R0, 0x39, P0 ;  /* 0x000000390000780c */ /* 0x000fe20000764270 */
[----:B------:R-:W-:Y:S02]  /*35d0*/  BSSY B1, `(.L_x_88) ;  /* 0x0000005000017945 */ /* 0x000fe40003800000 */
[----:B------:R-:W-:-:S05]  /*35e0*/  FFMA R91, R116, R155, R91 ;  /* 0x0000009b745b7223 */ /* 0x000fca000000005b */
[----:B------:R0:W-:Y:S05]  /*35f0*/  @P2 STG.E desc[UR36][R12.64+0xe0], R91 ;  /* 0x0000e05b0c002986 */ /* 0x0001ea000c101924 */
[----:B------:R-:W-:Y:S05]  /*3600*/  @!P3 BRA `(.L_x_89) ;  /* 0x000000000004b947 */ /* 0x000fea0003800000 */
[----:B------:R0:W5:Y:S02]  /*3610*/  LDG.E.LTC128B R177, desc[UR36][R164.64+0xe4] ;  /* 0x0000e424a4b17981 */ /* 0x000164000c1e1920 */
.L_x_89:
[----:B------:R-:W-:Y:S05]  /*3620*/  BSYNC B1 ;  /* 0x0000000000017941 */ /* 0x000fea0003800000 */
.L_x_88:
[----:B-----5:R-:W-:Y:S01]  /*3630*/  FMUL R90, R177, R156 ;  /* 0x0000009cb15a7220 */ /* 0x020fe20000400000 */
[----:B------:R-:W-:Y:S01]  /*3640*/  ISETP.GT.AND P2, PT, R0, 0x38, P1 ;  /* 0x000000380000780c */ /* 0x000fe20000f44270 */
[----:B------:R-:W-:Y:S02]  /*3650*/  BSSY B1, `(.L_x_90) ;  /* 0x0000005000017945 */ /* 0x000fe40003800000 */
[----:B------:R-:W-:-:S05]  /*3660*/  FFMA R117, R117, R155, R90 ;  /* 0x0000009b75757223 */ /* 0x000fca000000005a */
[----:B------:R0:W-:Y:S05]  /*3670*/  @P3 STG.E desc[UR36][R12.64+0xe4], R117 ;  /* 0x0000e4750c003986 */ /* 0x0001ea000c101924 */
[----:B------:R-:W-:Y:S05]  /*3680*/  @!P2 BRA `(.L_x_91) ;  /* 0x000000000004a947 */ /* 0x000fea0003800000 */
[----:B------:R0:W5:Y:S02]  /*3690*/  LDG.E.LTC128B R177, desc[UR36][R88.64+0xe0] ;  /* 0x0000e02458b17981 */ /* 0x000164000c1e1920 */
.L_x_91:
[----:B------:R-:W-:Y:S05]  /*36a0*/  BSYNC B1 ;  /* 0x0000000000017941 */ /* 0x000fea0003800000 */
.L_x_90:
        /* <DEDUP_REMOVED lines=9> */
.L_x_93:
[----:B------:R-:W-:Y:S05]  /*3740*/  BSYNC B1 ;  /* 0x0000000000017941 */ /* 0x000fea0003800000 */
.L_x_92:
        /* <DEDUP_REMOVED lines=9> */
.L_x_95:
[----:B------:R-:W-:Y:S05]  /*37e0*/  BSYNC B1 ;  /* 0x0000000000017941 */ /* 0x000fea0003800000 */
.L_x_94:
[----:B0----5:R-:W-:Y:S01]  /*37f0*/  FMUL R91, R177, R156 ;  /* 0x0000009cb15b7220 */ /* 0x021fe20000400000 */
[----:B------:R-:W-:Y:S01]  /*3800*/  ISETP.GT.AND P3, PT, R0, 0x41, P0 ;  /* 0x000000410000780c */ /* 0x000fe20000764270 */
[----:B------:R-:W-:Y:S02]  /*3810*/  BSSY B1, `(.L_x_96) ;  /* 0x0000005000017945 */ /* 0x000fe40003800000 */
[----:B------:R-:W-:-:S05]  /*3820*/  FFMA R91, R120, R155, R91 ;  /* 0x0000009b785b7223 */ /* 0x000fca000000005b */
[----:B------:R0:W-:Y:S05]  /*3830*/  @P2 STG.E desc[UR36][R12.64+0x100], R91 ;  /* 0x0001005b0c002986 */ /* 0x0001ea000c101924 */
[----:B------:R-:W-:Y:S05]  /*3840*/  @!P3 BRA `(.L_x_97) ;  /* 0x000000000004b947 */ /* 0x000fea0003800000 */
[----:B------:R0:W5:Y:S02]  /*3850*/  LDG.E.LTC128B R177, desc[UR36][R164.64+0x104] ;  /* 0x00010424a4b17981 */ /* 0x000164000c1e1920 */
.L_x_97:
[----:B------:R-:W-:Y:S05]  /*3860*/  BSYNC B1 ;  /* 0x0000000000017941 */ /* 0x000fea0003800000 */
.L_x_96:
[----:B-----5:R-:W-:Y:S01]  /*3870*/  FMUL R90, R177, R156 ;  /* 0x0000009cb15a7220 */ /* 0x020fe20000400000 */
[----:B------:R-:W-:Y:S01]  /*3880*/  ISETP.GT.AND P2, PT, R0, 0x40, P1 ;  /* 0x000000400000780c */ /* 0x000fe20000f44270 */
[----:B------:R-:W-:Y:S02]  /*3890*/  BSSY B1, `(.L_x_98) ;  /* 0x0000005000017945 */ /* 0x000fe40003800000 */
[----:B------:R-:W-:-:S05]  /*38a0*/  FFMA R121, R121, R155, R90 ;  /* 0x0000009b79797223 */ /* 0x000fca000000005a */
[----:B------:R0:W-:Y:S05]  /*38b0*/  @P3 STG.E desc[UR36][R12.64+0x104], R121 ;  /* 0x000104790c003986 */ /* 0x0001ea000c101924 */
[----:B------:R-:W-:Y:S05]  /*38c0*/  @!P2 BRA `(.L_x_99) ;  /* 0x000000000004a947 */ /* 0x000fea0003800000 */
[----:B------:R0:W5:Y:S02]  /*38d0*/  LDG.E.LTC128B R177, desc[UR36][R88.64+0x100] ;  /* 0x0001002458b17981 */ /* 0x000164000c1e1920 */
.L_x_99:
[----:B------:R-:W-:Y:S05]  /*38e0*/  BSYNC B1 ;  /* 0x0000000000017941 */ /* 0x000fea0003800000 */
.L_x_98:
        /* <DEDUP_REMOVED lines=9> */
.L_x_101:
[----:B------:R-:W-:Y:S05]  /*3980*/  BSYNC B1 ;  /* 0x0000000000017941 */ /* 0x000fea0003800000 */
.L_x_100:
        /* <DEDUP_REMOVED lines=9> */
.L_x_103:
[----:B------:R-:W-:Y:S05]  /*3a20*/  BSYNC B1 ;  /* 0x0000000000017941 */ /* 0x000fea0003800000 */
.L_x_102:
[----:B0----5:R-:W-:Y:S01]  /*3a30*/  FMUL R91, R177, R156 ;  /* 0x0000009cb15b7220 */ /* 0x021fe20000400000 */
[----:B------:R-:W-:Y:S01]  /*3a40*/  ISETP.GT.AND P3, PT, R0, 0x49, P0 ;  /* 0x000000490000780c */ /* 0x000fe20000764270 */
[----:B------:R-:W-:Y:S02]  /*3a50*/  BSSY B1, `(.L_x_104) ;  /* 0x0000005000017945 */ /* 0x000fe40003800000 */
[----:B------:R-:W-:-:S05]  /*3a60*/  FFMA R91, R124, R155, R91 ;  /* 0x0000009b7c5b7223 */ /* 0x000fca000000005b */
[----:B------:R0:W-:Y:S05]  /*3a70*/  @P2 STG.E desc[UR36][R12.64+0x120], R91 ;  /* 0x0001205b0c002986 */ /* 0x0001ea000c101924 */
[----:B------:R-:W-:Y:S05]  /*3a80*/  @!P3 BRA `(.L_x_105) ;  /* 0x000000000004b947 */ /* 0x000fea0003800000 */
[----:B------:R0:W5:Y:S02]  /*3a90*/  LDG.E.LTC128B R177, desc[UR36][R164.64+0x124] ;  /* 0x00012424a4b17981 */ /* 0x000164000c1e1920 */
.L_x_105:
[----:B------:R-:W-:Y:S05]  /*3aa0*/  BSYNC B1 ;  /* 0x0000000000017941 */ /* 0x000fea0003800000 */
.L_x_104:
[----:B-----5:R-:W-:Y:S01]  /*3ab0*/  FMUL R90, R177, R156 ;  /* 0x0000009cb15a7220 */ /* 0x020fe20000400000 */
[----:B------:R-:W-:Y:S01]  /*3ac0*/  ISETP.GT.AND P2, PT, R0, 0x48, P1 ;  /* 0x000000480000780c */ /* 0x000fe20000f44270 */
[----:B------:R-:W-:Y:S02]  /*3ad0*/  BSSY B1, `(.L_x_106) ;  /* 0x0000005000017945 */ /* 0x000fe40003800000 */
[----:B------:R-:W-:-:S05]  /*3ae0*/  FFMA R125, R125, R155, R90 ;  /* 0x0000009b7d7d7223 */ /* 0x000fca000000005a */
[----:B------:R0:W-:Y:S05]  /*3af0*/  @P3 STG.E desc[UR36][R12.64+0x124], R125 ;  /* 0x0001247d0c003986 */ /* 0x0001ea000c101924 */
[----:B------:R-:W-:Y:S05]  /*3b00*/  @!P2 BRA `(.L_x_107) ;  /* 0x000000000004a947 */ /* 0x000fea0003800000 */
[----:B------:R0:W5:Y:S02]  /*3b10*/  LDG.E.LTC128B R177, desc[UR36][R88.64+0x120] ;  /* 0x0001202458b17981 */ /* 0x000164000c1e1920 */
.L_x_107:
[----:B------:R-:W-:Y:S05]  /*3b20*/  BSYNC B1 ;  /* 0x0000000000017941 */ /* 0x000fea0003800000 */
.L_x_106:
        /* <DEDUP_REMOVED lines=9> */
.L_x_109:
[----:B------:R-:W-:Y:S05]  /*3bc0*/  BSYNC B1 ;  /* 0x0000000000017941 */ /* 0x000fea0003800000 */
.L_x_108:
        /* <DEDUP_REMOVED lines=9> */
.L_x_111:
[----:B------:R-:W-:Y:S05]  /*3c60*/  BSYNC B1 ;  /* 0x0000000000017941 */ /* 0x000fea0003800000 */
.L_x_110:
[----:B0----5:R-:W-:Y:S01]  /*3c70*/  FMUL R91, R177, R156 ;  /* 0x0000009cb15b7220 */ /* 0x021fe20000400000 */
[----:B------:R-:W-:Y:S01]  /*3c80*/  ISETP.GT.AND P3, PT, R0, 0x51, P0 ;  /* 0x000000510000780c */ /* 0x000fe20000764270 */
[----:B------:R-:W-:Y:S02]  /*3c90*/  BSSY B1, `(.L_x_112) ;  /* 0x0000005000017945 */ /* 0x000fe40003800000 */
[----:B------:R-:W-:-:S05]  /*3ca0*/  FFMA R91, R128, R155, R91 ;  /* 0x0000009b805b7223 */ /* 0x000fca000000005b */
[----:B------:R0:W-:Y:S05]  /*3cb0*/  @P2 STG.E desc[UR36][R12.64+0x140], R91 ;  /* 0x0001405b0c002986 */ /* 0x0001ea000c101924 */
[----:B------:R-:W-:Y:S05]  /*3cc0*/  @!P3 BRA `(.L_x_113) ;  /* 0x000000000004b947 */ /* 0x000fea0003800000 */
[----:B------:R0:W5:Y:S02]  /*3cd0*/  LDG.E.LTC128B R177, desc[UR36][R164.64+0x144] ;  /* 0x00014424a4b17981 */ /* 0x000164000c1e1920 */
.L_x_113:
[----:B------:R-:W-:Y:S05]  /*3ce0*/  BSYNC B1 ;  /* 0x0000000000017941 */ /* 0x000fea0003800000 */
.L_x_112:
[----:B-----5:R-:W-:Y:S01]  /*3cf0*/  FMUL R90, R177, R156 ;  /* 0x0000009cb15a7220 */ /* 0x020fe20000400000 */
[----:B------:R-:W-:Y:S01]  /*3d00*/  ISETP.GT.AND P2, PT, R0, 0x50, P1 ;  /* 0x000000500000780c */ /* 0x000fe20000f44270 */
[----:B------:R-:W-:Y:S02]  /*3d10*/  BSSY B1, `(.L_x_114) ;  /* 0x0000005000017945 */ /* 0x000fe40003800000 */
[----:B------:R-:W-:-:S05]  /*3d20*/  FFMA R129, R129, R155, R90 ;  /* 0x0000009b81817223 */ /* 0x000fca000000005a */
[----:B------:R0:W-:Y:S05]  /*3d30*/  @P3 STG.E desc[UR36][R12.64+0x144], R129 ;  /* 0x000144810c003986 */ /* 0x0001ea000c101924 */
[----:B------:R-:W-:Y:S05]  /*3d40*/  @!P2 BRA `(.L_x_115) ;  /* 0x000000000004a947 */ /* 0x000fea0003800000 */
[----:B------:R0:W5:Y:S02]  /*3d50*/  LDG.E.LTC128B R177, desc[UR36][R88.64+0x140] ;  /* 0x0001402458b17981 */ /* 0x000164000c1e1920 */
.L_x_115:
[----:B------:R-:W-:Y:S05]  /*3d60*/  BSYNC B1 ;  /* 0x0000000000017941 */ /* 0x000fea0003800000 */
.L_x_114:
        /* <DEDUP_REMOVED lines=9> */
.L_x_117:
[----:B------:R-:W-:Y:S05]  /*3e00*/  BSYNC B1 ;  /* 0x0000000000017941 */ /* 0x000fea0003800000 */
.L_x_116:
        /* <DEDUP_REMOVED lines=9> */
.L_x_119:
[----:B------:R-:W-:Y:S05]  /*3ea0*/  BSYNC B1 ;  /* 0x0000000000017941 */ /* 0x000fea0003800000 */
.L_x_118:
[----:B0----5:R-:W-:Y:S01]  /*3eb0*/  FMUL R91, R177, R156 ;  /* 0x0000009cb15b7220 */ /* 0x021fe20000400000 */
[----:B------:R-:W-:Y:S01]  /*3ec0*/  ISETP.GT.AND P3, PT, R0, 0x59, P0 ;  /* 0x000000590000780c */ /* 0x000fe20000764270 */
[----:B------:R-:W-:Y:S02]  /*3ed0*/  BSSY B1, `(.L_x_120) ;  /* 0x0000005000017945 */ /* 0x000fe40003800000 */
[----:B------:R-:W-:-:S05]  /*3ee0*/  FFMA R91, R132, R155, R91 ;  /* 0x0000009b845b7223 */ /* 0x000fca000000005b */
[----:B------:R0:W-:Y:S05]  /*3ef0*/  @P2 STG.E desc[UR36][R12.64+0x160], R91 ;  /* 0x0001605b0c002986 */ /* 0x0001ea000c101924 */
[----:B------:R-:W-:Y:S05]  /*3f00*/  @!P3 BRA `(.L_x_121) ;  /* 0x000000000004b947 */ /* 0x000fea0003800000 */
[----:B------:R0:W5:Y:S02]  /*3f10*/  LDG.E.LTC128B R177, desc[UR36][R164.64+0x164] ;  /* 0x00016424a4b17981 */ /* 0x000164000c1e1920 */
.L_x_121:
[----:B------:R-:W-:Y:S05]  /*3f20*/  BSYNC B1 ;  /* 0x0000000000017941 */ /* 0x000fea0003800000 */
.L_x_120:
[----:B-----5:R-:W-:Y:S01]  /*3f30*/  FMUL R90, R177, R156 ;  /* 0x0000009cb15a7220 */ /* 0x020fe20000400000 */
[----:B------:R-:W-:Y:S01]  /*3f40*/  ISETP.GT.AND P2, PT, R0, 0x58, P1 ;  /* 0x000000580000780c */ /* 0x000fe20000f44270 */
[----:B------:R-:W-:Y:S02]  /*3f50*/  BSSY B1, `(.L_x_122) ;  /* 0x0000005000017945 */ /* 0x000fe40003800000 */
[----:B------:R-:W-:-:S05]  /*3f60*/  FFMA R133, R133, R155, R90 ;  /* 0x0000009b85857223 */ /* 0x000fca000000005a */
[----:B------:R0:W-:Y:S05]  /*3f70*/  @P3 STG.E desc[UR36][R12.64+0x164], R133 ;  /* 0x000164850c003986 */ /* 0x0001ea000c101924 */
[----:B------:R-:W-:Y:S05]  /*3f80*/  @!P2 BRA `(.L_x_123) ;  /* 0x000000000004a947 */ /* 0x000fea0003800000 */
[----:B------:R0:W5:Y:S02]  /*3f90*/  LDG.E.LTC128B R177, desc[UR36][R88.64+0x160] ;  /* 0x0001602458b17981 */ /* 0x000164000c1e1920 */
.L_x_123:
[----:B------:R-:W-:Y:S05]  /*3fa0*/  BSYNC B1 ;  /* 0x0000000000017941 */ /* 0x000fea0003800000 */
.L_x_122:
        /* <DEDUP_REMOVED lines=9> */
.L_x_125:
[----:B------:R-:W-:Y:S05]  /*4040*/  BSYNC B1 ;  /* 0x0000000000017941 */ /* 0x000fea0003800000 */
.L_x_124:
        /* <DEDUP_REMOVED lines=9> */
.L_x_127:
[----:B------:R-:W-:Y:S05]  /*40e0*/  BSYNC B1 ;  /* 0x0000000000017941 */ /* 0x000fea0003800000 */
.L_x_126:
[----:B0----5:R-:W-:Y:S01]  /*40f0*/  FMUL R91, R177, R156 ;  /* 0x0000009cb15b7220 */ /* 0x021fe20000400000 */
[----:B------:R-:W-:Y:S01]  /*4100*/  ISETP.GT.AND P3, PT, R0, 0x61, P0 ;  /* 0x000000610000780c */ /* 0x000fe20000764270 */
[----:B------:R-:W-:Y:S02]  /*4110*/  BSSY B1, `(.L_x_128) ;  /* 0x0000005000017945 */ /* 0x000fe40003800000 */
[----:B------:R-:W-:-:S05]  /*4120*/  FFMA R91, R136, R155, R91 ;  /* 0x0000009b885b7223 */ /* 0x000fca000000005b */
[----:B------:R0:W-:Y:S05]  /*4130*/  @P2 STG.E desc[UR36][R12.64+0x180], R91 ;  /* 0x0001805b0c002986 */ /* 0x0001ea000c101924 */
[----:B------:R-:W-:Y:S05]  /*4140*/  @!P3 BRA `(.L_x_129) ;  /* 0x000000000004b947 */ /* 0x000fea0003800000 */
[----:B------:R0:W5:Y:S02]  /*4150*/  LDG.E.LTC128B R177, desc[UR36][R164.64+0x184] ;  /* 0x00018424a4b17981 */ /* 0x000164000c1e1920 */
.L_x_129:
[----:B------:R-:W-:Y:S05]  /*4160*/  BSYNC B1 ;  /* 0x0000000000017941 */ /* 0x000fea0003800000 */
.L_x_128:
[----:B-----5:R-:W-:Y:S01]  /*4170*/  FMUL R90, R177, R156 ;  /* 0x0000009cb15a7220 */ /* 0x020fe20000400000 */
[----:B------:R-:W-:Y:S01]  /*4180*/  ISETP.GT.AND P2, PT, R0, 0x60, P1 ;  /* 0x000000600000780c */ /* 0x000fe20000f44270 */
[----:B------:R-:W-:Y:S02]  /*4190*/  BSSY B1, `(.L_x_130) ;  /* 0x0000005000017945 */ /* 0x000fe40003800000 */
[----:B------:R-:W-:-:S05]  /*41a0*/  FFMA R137, R137, R155, R90 ;  /* 0x0000009b89897223 */ /* 0x000fca000000005a */
[----:B------:R0:W-:Y:S05]  /*41b0*/  @P3 STG.E desc[UR36][R12.64+0x184], R137 ;  /* 0x000184890c003986 */ /* 0x0001ea000c101924 */
[----:B------:R-:W-:Y:S05]  /*41c0*/  @!P2 BRA `(.L_x_131) ;  /* 0x000000000004a947 */ /* 0x000fea0003800000 */
[----:B------:R0:W5:Y:S02]  /*41d0*/  LDG.E.LTC128B R177, desc[UR36][R88.64+0x180] ;  /* 0x0001802458b17981 */ /* 0x000164000c1e1920 */
.L_x_131:
[----:B------:R-:W-:Y:S05]  /*41e0*/  BSYNC B1 ;  /* 0x0000000000017941 */ /* 0x000fea0003800000 */
.L_x_130:
        /* <DEDUP_REMOVED lines=9> */
.L_x_133:
[----:B------:R-:W-:Y:S05]  /*4280*/  BSYNC B1 ;  /* 0x0000000000017941 */ /* 0x000fea0003800000 */
.L_x_132:
        /* <DEDUP_REMOVED lines=9> */
.L_x_135:
[----:B------:R-:W-:Y:S05]  /*4320*/  BSYNC B1 ;  /* 0x0000000000017941 */ /* 0x000fea0003800000 */
.L_x_134:
[----:B0----5:R-:W-:Y:S01]  /*4330*/  FMUL R91, R177, R156 ;  /* 0x0000009cb15b7220 */ /* 0x021fe20000400000 */
[----:B------:R-:W-:Y:S01]  /*4340*/  ISETP.GT.AND P3, PT, R0, 0x69, P0 ;  /* 0x000000690000780c */ /* 0x000fe20000764270 */
[----:B------:R-:W-:Y:S02]  /*4350*/  BSSY B1, `(.L_x_136) ;  /* 0x0000005000017945 */ /* 0x000fe40003800000 */
[----:B------:R-:W-:-:S05]  /*4360*/  FFMA R91, R140, R155, R91 ;  /* 0x0000009b8c5b7223 */ /* 0x000fca000000005b */
[----:B------:R0:W-:Y:S05]  /*4370*/  @P2 STG.E desc[UR36][R12.64+0x1a0], R91 ;  /* 0x0001a05b0c002986 */ /* 0x0001ea000c101924 */
[----:B------:R-:W-:Y:S05]  /*4380*/  @!P3 BRA `(.L_x_137) ;  /* 0x000000000004b947 */ /* 0x000fea0003800000 */
[----:B------:R0:W5:Y:S02]  /*4390*/  LDG.E.LTC128B R177, desc[UR36][R164.64+0x1a4] ;  /* 0x0001a424a4b17981 */ /* 0x000164000c1e1920 */
.L_x_137:
[----:B------:R-:W-:Y:S05]  /*43a0*/  BSYNC B1 ;  /* 0x0000000000017941 */ /* 0x000fea0003800000 */
.L_x_136:
[----:B-----5:R-:W-:Y:S01]  /*43b0*/  FMUL R90, R177, R156 ;  /* 0x0000009cb15a7220 */ /* 0x020fe20000400000 */
[----:B------:R-:W-:Y:S01]  /*43c0*/  ISETP.GT.AND P2, PT, R0, 0x68, P1 ;  /* 0x000000680000780c */ /* 0x000fe20000f44270 */
[----:B------:R-:W-:Y:S02]  /*43d0*/  BSSY B1, `(.L_x_138) ;  /* 0x0000005000017945 */ /* 0x000fe40003800000 */
[----:B------:R-:W-:-:S05]  /*43e0*/  FFMA R141, R141, R155, R90 ;  /* 0x0000009b8d8d7223 */ /* 0x000fca000000005a */
[----:B------:R0:W-:Y:S05]  /*43f0*/  @P3 STG.E desc[UR36][R12.64+0x1a4], R141 ;  /* 0x0001a48d0c003986 */ /* 0x0001ea000c101924 */
[----:B------:R-:W-:Y:S05]  /*4400*/  @!P2 BRA `(.L_x_139) ;  /* 0x000000000004a947 */ /* 0x000fea0003800000 */
[----:B------:R0:W5:Y:S02]  /*4410*/  LDG.E.LTC128B R177, desc[UR36][R88.64+0x1a0] ;  /* 0x0001a02458b17981 */ /* 0x000164000c1e1920 */
.L_x_139:
[----:B------:R-:W-:Y:S05]  /*4420*/  BSYNC B1 ;  /* 0x0000000000017941 */ /* 0x000fea0003800000 */
.L_x_138:
        /* <DEDUP_REMOVED lines=9> */
.L_x_141:
[----:B------:R-:W-:Y:S05]  /*44c0*/  BSYNC B1 ;  /* 0x0000000000017941 */ /* 0x000fea0003800000 */
.L_x_140:
        /* <DEDUP_REMOVED lines=9> */
.L_x_143:
[----:B------:R-:W-:Y:S05]  /*4560*/  BSYNC B1 ;  /* 0x0000000000017941 */ /* 0x000fea0003800000 */
.L_x_142:
[----:B0----5:R-:W-:Y:S01]  /*4570*/  FMUL R91, R177, R156 ;  /* 0x0000009cb15b7220 */ /* 0x021fe20000400000 */
[----:B------:R-:W-:Y:S01]  /*4580*/  ISETP.GT.AND P3, PT, R0, 0x71, P0 ;  /* 0x000000710000780c */ /* 0x000fe20000764270 */
[----:B------:R-:W-:Y:S02]  /*4590*/  BSSY B1, `(.L_x_144) ;  /* 0x0000005000017945 */ /* 0x000fe40003800000 */
[----:B------:R-:W-:-:S05]  /*45a0*/  FFMA R91, R144, R155, R91 ;  /* 0x0000009b905b7223 */ /* 0x000fca000000005b */
[----:B------:R0:W-:Y:S05]  /*45b0*/  @P2 STG.E desc[UR36][R12.64+0x1c0], R91 ;  /* 0x0001c05b0c002986 */ /* 0x0001ea000c101924 */
[----:B------:R-:W-:Y:S05]  /*45c0*/  @!P3 BRA `(.L_x_145) ;  /* 0x000000000004b947 */ /* 0x000fea0003800000 */
[----:B------:R0:W5:Y:S02]  /*45d0*/  LDG.E.LTC128B R177, desc[UR36][R164.64+0x1c4] ;  /* 0x0001c424a4b17981 */ /* 0x000164000c1e1920 */
.L_x_145:
[----:B------:R-:W-:Y:S05]  /*45e0*/  BSYNC B1 ;  /* 0x0000000000017941 */ /* 0x000fea0003800000 */
.L_x_144:
[----:B-----5:R-:W-:Y:S01]  /*45f0*/  FMUL R90, R177, R156 ;  /* 0x0000009cb15a7220 */ /* 0x020fe20000400000 */
[----:B------:R-:W-:Y:S01]  /*4600*/  ISETP.GT.AND P2, PT, R0, 0x70, P1 ;  /* 0x000000700000780c */ /* 0x000fe20000f44270 */
[----:B------:R-:W-:Y:S02]  /*4610*/  BSSY B1, `(.L_x_146) ;  /* 0x0000005000017945 */ /* 0x000fe40003800000 */
[----:B------:R-:W-:-:S05]  /*4620*/  FFMA R145, R145, R155, R90 ;  /* 0x0000009b91917223 */ /* 0x000fca000000005a */
[----:B------:R0:W-:Y:S05]  /*4630*/  @P3 STG.E desc[UR36][R12.64+0x1c4], R145 ;  /* 0x0001c4910c003986 */ /* 0x0001ea000c101924 */
[----:B------:R-:W-:Y:S05]  /*4640*/  @!P2 BRA `(.L_x_147) ;  /* 0x000000000004a947 */ /* 0x000fea0003800000 */
[----:B------:R0:W5:Y:S02]  /*4650*/  LDG.E.LTC128B R177, desc[UR36][R88.64+0x1c0] ;  /* 0x0001c02458b17981 */ /* 0x000164000c1e1920 */
.L_x_147:
[----:B------:R-:W-:Y:S05]  /*4660*/  BSYNC B1 ;  /* 0x0000000000017941 */ /* 0x000fea0003800000 */
.L_x_146:
        /* <DEDUP_REMOVED lines=9> */
.L_x_149:
[----:B------:R-:W-:Y:S05]  /*4700*/  BSYNC B1 ;  /* 0x0000000000017941 */ /* 0x000fea0003800000 */
.L_x_148:
        /* <DEDUP_REMOVED lines=9> */
.L_x_151:
[----:B------:R-:W-:Y:S05]  /*47a0*/  BSYNC B1 ;  /* 0x0000000000017941 */ /* 0x000fea0003800000 */
.L_x_150:
[----:B0----5:R-:W-:Y:S01]  /*47b0*/  FMUL R91, R177, R156 ;  /* 0x0000009cb15b7220 */ /* 0x021fe20000400000 */
[----:B------:R-:W-:Y:S01]  /*47c0*/  ISETP.GT.AND P0, PT, R0, 0x79, P0 ;  /* 0x000000790000780c */ /* 0x000fe20000704270 */
[----:B------:R-:W-:Y:S01]  /*47d0*/  BSSY B1, `(.L_x_152) ;  /* 0x0000006000017945 */ /* 0x000fe20003800000 */
[----:B------:R-:W-:Y:S01]  /*47e0*/  IADD3 R157, P2, R157, 0x80, RZ ;  /* 0x000000809d9d7810 */ /* 0x000fe20007f5e0ff */
[----:B------:R-:W-:-:S05]  /*47f0*/  FFMA R91, R148, R155, R91 ;  /* 0x0000009b945b7223 */ /* 0x000fca000000005b */
[----:B------:R0:W-:Y:S05]  /*4800*/  @P4 STG.E desc[UR36][R12.64+0x1e0], R91 ;  /* 0x0001e05b0c004986 */ /* 0x0001ea000c101924 */
[----:B------:R-:W-:Y:S05]  /*4810*/  @!P0 BRA `(.L_x_153) ;  /* 0x0000000000048947 */ /* 0x000fea0003800000 */
[----:B------:R0:W5:Y:S02]  /*4820*/  LDG.E.LTC128B R177, desc[UR36][R164.64+0x1e4] ;  /* 0x0001e424a4b17981 */ /* 0x000164000c1e1920 */
.L_x_153:
[----:B------:R-:W-:Y:S05]  /*4830*/  BSYNC B1 ;  /* 0x0000000000017941 */ /* 0x000fea0003800000 */
.L_x_152:
[----:B-----5:R-:W-:Y:S01]  /*4840*/  FMUL R8, R177, R156 ;  /* 0x0000009cb1087220 */ /* 0x020fe20000400000 */
[----:B------:R-:W-:Y:S01]  /*4850*/  IMAD.X R9, RZ, RZ, R9, P2 ;  /* 0x000000ffff097224 */ /* 0x000fe200010e0609 */
[----:B------:R-:W-:Y:S01]  /*4860*/  ISETP.GT.AND P2, PT, R0, 0x78, P1 ;  /* 0x000000780000780c */ /* 0x000fe20000f44270 */
[----:B------:R-:W-:Y:S01]  /*4870*/  BSSY B1, `(.L_x_154) ;  /* 0x0000008000017945 */ /* 0x000fe20003800000 */
[----:B------:R-:W-:Y:S01]  /*4880*/  FFMA R149, R149, R155, R8 ;  /* 0x0000009b95957223 */ /* 0x000fe20000000008 */
[----:B------:R-:W-:Y:S01]  /*4890*/  IMAD R90, R9, R158, RZ ;  /* 0x0000009e095a7224 */ /* 0x000fe200078e02ff */
[----:B------:R-:W-:Y:S01]  /*48a0*/  @P0 MOV R9, R13 ;  /* 0x0000000d00090202 */ /* 0x000fe20000000f00 */
[----:B------:R-:W-:-:S05]  /*48b0*/  @P0 IMAD.MOV.U32 R8, RZ, RZ, R12 ;  /* 0x000000ffff080224 */ /* 0x000fca00078e000c */
[----:B------:R0:W-:Y:S03]  /*48c0*/  @P0 STG.E desc[UR36][R8.64+0x1e4], R149 ;  /* 0x0001e49508000986 */ /* 0x0001e6000c101924 */
[----:B------:R-:W-:Y:S05]  /*48d0*/  @!P2 BRA `(.L_x_155) ;  /* 0x000000000004a947 */ /* 0x000fea0003800000 */
[----:B------:R0:W5:Y:S02]  /*48e0*/  LDG.E.LTC128B R177, desc[UR36][R88.64+0x1e0] ;  /* 0x0001e02458b17981 */ /* 0x000164000c1e1920 */
.L_x_155:
[----:B------:R-:W-:Y:S05]  /*48f0*/  BSYNC B1 ;  /* 0x0000000000017941 */ /* 0x000fea0003800000 */
.L_x_154:
[----:B0----5:R-:W-:Y:S01]  /*4900*/  FMUL R9, R177, R156 ;  /* 0x0000009cb1097220 */ /* 0x021fe20000400000 */
[----:B------:R-:W-:Y:S01]  /*4910*/  @P2 IMAD.MOV.U32 R8, RZ, RZ, R170 ;  /* 0x000000ffff082224 */ /* 0x000fe200078e00aa */
[----:B------:R-:W-:Y:S01]  /*4920*/  ISETP.GT.AND P1, PT, R0, 0x79, P1 ;  /* 0x000000790000780c */ /* 0x000fe20000f24270 */
[----:B------:R-:W-:Y:S02]  /*4930*/  IMAD R93, R157, R159, R90 ;  /* 0x0000009f9d5d7224 */ /* 0x000fe400078e025a */
[----:B------:R-:W-:Y:S01]  /*4940*/  FFMA R95, R150, R155, R9 ;  /* 0x0000009b965f7223 */ /* 0x000fe20000000009 */
[----:B------:R-:W-:Y:S01]  /*4950*/  @P2 IMAD.MOV.U32 R9, RZ, RZ, R171 ;  /* 0x000000ffff092224 */ /* 0x000fe200078e00ab */
[----:B------:R-:W-:Y:S01]  /*4960*/  ISETP.GT.AND P0, PT, R3, 0x80, PT ;  /* 0x000000800300780c */ /* 0x000fe20003f04270 */
[----:B------:R-:W-:Y:S01]  /*4970*/  IMAD.WIDE.U32 R90, R157, R158, R20 ;  /* 0x0000009e9d5a7225 */ /* 0x000fe200078e0014 */
[----:B------:R-:W-:Y:S02]  /*4980*/  BSSY B1, `(.L_x_156) ;  /* 0x0000006000017945 */ /* 0x000fe40003800000 */
[----:B------:R0:W-:Y:S01]  /*4990*/  @P2 STG.E desc[UR36][R8.64+0x1e0], R95 ;  /* 0x0001e05f08002986 */ /* 0x0001e2000c101924 */
[----:B------:R-:W-:-:S02]  /*49a0*/  ISETP.GT.AND P5, PT, R0, RZ, P0 ;  /* 0x000000ff0000720c */ /* 0x000fc400007a4270 */
[----:B------:R-:W-:Y:S01]  /*49b0*/  IADD3 R92, R91, R93, RZ ;  /* 0x0000005d5b5c7210 */ /* 0x000fe20007ffe0ff */
[----:B------:R-:W-:Y:S10]  /*49c0*/  @!P1 BRA `(.L_x_157) ;  /* 0x0000000000049947 */ /* 0x000ff40003800000 */
[----:B------:R0:W5:Y:S02]  /*49d0*/  LDG.E.LTC128B R177, desc[UR36][R88.64+0x1e4] ;  /* 0x0001e42458b17981 */ /* 0x000164000c1e1920 */
.L_x_157:
[----:B------:R-:W-:Y:S05]  /*49e0*/  BSYNC B1 ;  /* 0x0000000000017941 */ /* 0x000fea0003800000 */
.L_x_156:
[----:B0--3-5:R-:W-:Y:S01]  /*49f0*/  FMUL R88, R177, R156 ;  /* 0x0000009cb1587220 */ /* 0x029fe20000400000 */
[----:B------:R-:W-:-:S03]  /*4a00*/  LEA R8, P2, R90, R10, 0x2 ;  /* 0x0000000a5a087211 */ /* 0x000fc600078410ff */
[----:B------:R-:W-:Y:S01]  /*4a10*/  FFMA R151, R151, R155, R88 ;  /* 0x0000009b97977223 */ /* 0x000fe20000000058 */
[----:B------:R-:W-:-:S04]  /*4a20*/  LEA.HI.X R9, R90, R11, R92, 0x2, P2 ;  /* 0x0000000b5a097211 */ /* 0x000fc800010f145c */
[----:B------:R0:W-:Y:S04]  /*4a30*/  @P1 STG.E desc[UR36][R170.64+0x1e4], R151 ;  /* 0x0001e497aa001986 */ /* 0x0001e8000c101924 */
[----:B------:R3:W2:Y:S01]  /*4a40*/  @P5 LDG.E.LTC128B R177, desc[UR36][R8.64] ;  /* 0x0000002408b15981 */ /* 0x0006a2000c1e1920 */
[----:B------:R-:W-:Y:S01]  /*4a50*/  IMAD.WIDE.U32 R88, R157, R158, R6 ;  /* 0x0000009e9d587225 */ /* 0x000fe200078e0006 */
[----:B------:R-:W-:Y:S01]  /*4a60*/  SHF.L.U64.HI R97, R4, 0x9, R5 ;  /* 0x0000000904617819 */ /* 0x000fe20000010205 */
[----:B------:R-:W-:Y:S01]  /*4a70*/  BSSY B1, `(.L_x_158) ;  /* 0x0000013000017945 */ /* 0x000fe20003800000 */
[----:B------:R-:W-:Y:S01]  /*4a80*/  ISETP.GT.AND P4, PT, R0, 0x1, P0 ;  /* 0x000000010000780c */ /* 0x000fe20000784270 */
[----:B------:R-:W-:Y:S02]  /*4a90*/  IMAD.IADD R89, R93, 0x1, R89 ;  /* 0x000000015d597824 */ /* 0x000fe400078e0259 */
[----:B------:R-:W-:-:S02]  /*4aa0*/  IMAD.SHL.U32 R95, R4, 0x200, RZ ;  /* 0x00000200045f7824 */ /* 0x000fc400078e00ff */
[----:B------:R-:W-:-:S03]  /*4ab0*/  IMAD.WIDE.U32 R90, R23, R14, R88 ;  /* 0x0000000e175a7225 */ /* 0x000fc600078e0058 */
[----:B------:R-:W-:Y:S01]  /*4ac0*/  IADD3 R88, P2, R95, R12, RZ ;  /* 0x0000000c5f587210 */ /* 0x000fe20007f5e0ff */
[----:B------:R-:W-:Y:S01]  /*4ad0*/  IMAD.WIDE.U32 R158, R157, R158, R162 ;  /* 0x0000009e9d9e7225 */ /* 0x000fe200078e00a2 */
[----:B---3--:R-:W-:Y:S02]  /*4ae0*/  IADD3 R8, R15, R91, RZ ;  /* 0x0000005b0f087210 */ /* 0x008fe40007ffe0ff */
[----:B------:R-:W-:Y:S01]  /*4af0*/  LEA R4, P1, R90, R10, 0x2 ;  /* 0x0000000a5a047211 */ /* 0x000fe200078210ff */
[----:B------:R-:W-:Y:S01]  /*4b00*/  IMAD.X R89, R97, 0x1, R13, P2 ;  /* 0x0000000161597824 */ /* 0x000fe200010e060d */
[-C--:B------:R-:W-:Y:S01]  /*4b10*/  IADD3 R160, P3, R160, R158.reuse, RZ ;  /* 0x0000009ea0a07210 */ /* 0x080fe20007f7e0ff */
[----:B------:R-:W-:Y:S01]  /*4b20*/  IMAD.IADD R159, R93, 0x1, R159 ;  /* 0x000000015d9f7824 */ /* 0x000fe200078e029f */
[----:B------:R-:W-:Y:S01]  /*4b30*/  IADD3 R92, P2, R6, R158, RZ ;  /* 0x0000009e065c7210 */ /* 0x000fe20007f5e0ff */
[----:B--2---:R-:W-:-:S04]  /*4b40*/  FMUL R5, R177, R156 ;  /* 0x0000009cb1057220 */ /* 0x004fc80000400000 */
[----:B------:R-:W-:Y:S01]  /*4b50*/  FFMA R9, R24, R155, R5 ;  /* 0x0000009b18097223 */ /* 0x000fe20000000005 */
[----:B------:R-:W-:-:S04]  /*4b60*/  LEA.HI.X R5, R90, R11, R8, 0x2, P1 ;  /* 0x0000000b5a057211 */ /* 0x000fc800008f1408 */
[----:B------:R0:W-:Y:S01]  /*4b70*/  @P5 STG.E desc[UR36][R88.64], R9 ;  /* 0x0000000958005986 */ /* 0x0001e2000c101924 */
[----:B------:R-:W-:Y:S05]  /*4b80*/  @!P4 BRA `(.L_x_159) ;  /* 0x000000000004c947 */ /* 0x000fea0003800000 */
[----:B------:R2:W5:Y:S02]  /*4b90*/  LDG.E.LTC128B R177, desc[UR36][R4.64+0x4] ;  /* 0x0000042404b17981 */ /* 0x000564000c1e1920 */
.L_x_159:
[----:B------:R-:W-:Y:S05]  /*4ba0*/  BSYNC B1 ;  /* 0x0000000000017941 */ /* 0x000fea0003800000 */
.L_x_158:
[----:B-----5:R-:W-:Y:S01]  /*4bb0*/  FMUL R6, R177, R156 ;  /* 0x0000009cb1067220 */ /* 0x020fe20000400000 */
[----:B------:R-:W-:Y:S01]  /*4bc0*/  @P4 IMAD.MOV.U32 R24, RZ, RZ, R88 ;  /* 0x000000ffff184224 */ /* 0x000fe200078e0058 */
[----:B------:R-:W-:Y:S01]  /*4bd0*/  ISETP.GT.AND P1, PT, R3, 0x88, PT ;  /* 0x000000880300780c */ /* 0x000fe20003f24270 */
[----:B------:R-:W-:Y:S02]  /*4be0*/  IMAD.X R93, R7, 0x1, R159, P2 ;  /* 0x00000001075d7824 */ /* 0x000fe400010e069f */
[----:B0-----:R-:W-:Y:S01]  /*4bf0*/  FFMA R9, R25, R155, R6 ;  /* 0x0000009b19097223 */ /* 0x001fe20000000006 */
[----:B------:R-:W-:Y:S01]  /*4c00*/  @P4 MOV R25, R89 ;  /* 0x0000005900194202 */ /* 0x000fe20000000f00 */
[----:B------:R-:W-:Y:S01]  /*4c10*/  BSSY B1, `(.L_x_160) ;  /* 0x000000b000017945 */ /* 0x000fe20003800000 */
[----:B------:R-:W-:Y:S02]  /*4c20*/  ISETP.GT.AND P2, PT, R0, RZ, P1 ;  /* 0x000000ff0000720c */ /* 0x000fe40000f44270 */
[----:B------:R-:W-:Y:S01]  /*4c30*/  IADD3.X R3, R159, R21, RZ, P3, !PT ;  /* 0x000000159f037210 */ /* 0x000fe20001ffe4ff */
[----:B------:R0:W-:Y:S01]  /*4c40*/  @P4 STG.E desc[UR36][R24.64+0x4], R9 ;  /* 0x0000040918004986 */ /* 0x0001e2000c101924 */
[----:B------:R-:W-:Y:S01]  /*4c50*/  LEA R6, P5, R160, R10, 0x2 ;  /* 0x0000000aa0067211 */ /* 0x000fe200078a10ff */
[----:B------:R-:W-:Y:S01]  /*4c60*/  IMAD.WIDE.U32 R20, R23, R14, R92 ;  /* 0x0000000e17147225 */ /* 0x000fe200078e005c */
[----:B------:R-:W-:-:S02]  /*4c70*/  IADD3 R8, P3, R88, R167, RZ ;  /* 0x000000a758087210 */ /* 0x000fc40007f7e0ff */
[----:B------:R-:W-:Y:S01]  /*4c80*/  LEA.HI.X R7, R160, R11, R3, 0x2, P5 ;  /* 0x0000000ba0077211 */ /* 0x000fe200028f1403 */
[----:B------:R-:W-:-:S04]  /*4c90*/  IMAD.IADD R15, R15, 0x1, R21 ;  /* 0x000000010f0f7824 */ /* 0x000fc800078e0215 */
[----:B------:R-:W-:Y:S06]  /*4ca0*/  @!P2 BRA `(.L_x_161) ;  /* 0x000000000004a947 */ /* 0x000fec0003800000 */
[----:B------:R3:W5:Y:S02]  /*4cb0*/  LDG.E.LTC128B R177, desc[UR36][R6.64] ;  /* 0x0000002406b17981 */ /* 0x000764000c1e1920 */
.L_x_161:
[----:B------:R-:W-:Y:S05]  /*4cc0*/  BSYNC B1 ;  /* 0x0000000000017941 */ /* 0x000fea0003800000 */
.L_x_160:
[----:B-----5:R-:W-:Y:S01]  /*4cd0*/  FMUL R3, R177, R156 ;  /* 0x0000009cb1037220 */ /* 0x020fe20000400000 */
[----:B0-----:R-:W-:Y:S01]  /*4ce0*/  IMAD.X R9, R89, 0x1, R169, P3 ;  /* 0x0000000159097824 */ /* 0x001fe200018e06a9 */
[----:B------:R-:W-:Y:S01]  /*4cf0*/  ISETP.GT.AND P4, PT, R0, 0x1, P1 ;  /* 0x000000010000780c */ /* 0x000fe20000f84270 */
[----:B------:R-:W-:Y:S01]  /*4d00*/  BSSY B1, `(.L_x_162) ;  /* 0x0000007000017945 */ /* 0x000fe20003800000 */
[----:B------:R-:W-:Y:S01]  /*4d10*/  FFMA R3, R26, R155, R3 ;  /* 0x0000009b1a037223 */ /* 0x000fe20000000003 */
[----:B------:R-:W-:-:S04]  /*4d20*/  LEA R10, P5, R20, R10, 0x2 ;  /* 0x0000000a140a7211 */ /* 0x000fc800078a10ff */
[----:B------:R0:W-:Y:S01]  /*4d30*/  @P2 STG.E desc[UR36][R8.64], R3 ;  /* 0x0000000308002986 */ /* 0x0001e2000c101924 */
[----:B------:R-:W-:-:S05]  /*4d40*/  LEA.HI.X R11, R20, R11, R15, 0x2, P5 ;  /* 0x0000000b140b7211 */ /* 0x000fca00028f140f */
[----:B------:R-:W-:Y:S05]  /*4d50*/  @!P4 BRA `(.L_x_163) ;  /* 0x000000000004c947 */ /* 0x000fea0003800000 */
[----:B------:R0:W5:Y:S02]  /*4d60*/  LDG.E.LTC128B R177, desc[UR36][R10.64+0x4] ;  /* 0x000004240ab17981 */ /* 0x000164000c1e1920 */
.L_x_163:
[----:B------:R-:W-:Y:S05]  /*4d70*/  BSYNC B1 ;  /* 0x0000000000017941 */ /* 0x000fea0003800000 */
.L_x_162:
[----:B---3-5:R-:W-:Y:S01]  /*4d80*/  FMUL R6, R177, R156 ;  /* 0x0000009cb1067220 */ /* 0x028fe20000400000 */
[----:B------:R-:W-:Y:S01]  /*4d90*/  ISETP.GT.AND P2, PT, R0, 0x8, P0 ;  /* 0x000000080000780c */ /* 0x000fe20000744270 */
[----:B------:R-:W-:Y:S02]  /*4da0*/  BSSY B1, `(.L_x_164) ;  /* 0x0000005000017945 */ /* 0x000fe40003800000 */
[----:B------:R-:W-:-:S05]  /*4db0*/  FFMA R27, R27, R155, R6 ;  /* 0x0000009b1b1b7223 */ /* 0x000fca0000000006 */
[----:B------:R3:W-:Y:S05]  /*4dc0*/  @P4 STG.E desc[UR36][R8.64+0x4], R27 ;  /* 0x0000041b08004986 */ /* 0x0007ea000c101924 */
[----:B------:R-:W-:Y:S05]  /*4dd0*/  @!P2 BRA `(.L_x_165) ;  /* 0x000000000004a947 */ /* 0x000fea0003800000 */
[----:B------:R0:W5:Y:S02]  /*4de0*/  LDG.E.LTC128B R177, desc[UR36][R4.64+0x20] ;  /* 0x0000202404b17981 */ /* 0x000164000c1e1920 */
.L_x_165:
[----:B------:R-:W-:Y:S05]  /*4df0*/  BSYNC B1 ;  /* 0x0000000000017941 */ /* 0x000fea0003800000 */
.L_x_164:
[----:B0----5:R-:W-:Y:S01]  /*4e00*/  FMUL R3, R177, R156 ;  /* 0x0000009cb1037220 */ /* 0x021fe20000400000 */
[----:B------:R-:W-:Y:S01]  /*4e10*/  MOV R6, R88 ;  /* 0x0000005800067202 */ /* 0x000fe20000000f00 */
[----:B------:R-:W-:Y:S01]  /*4e20*/  IMAD.MOV.U32 R7, RZ, RZ, R89 ;  /* 0x000000ffff077224 */ /* 0x000fe200078e0059 */
[----:B------:R-:W-:Y:S01]  /*4e30*/  ISETP.GT.AND P3, PT, R0, 0x9, P0 ;  /* 0x000000090000780c */ /* 0x000fe20000764270 */
[----:B------:R-:W-:Y:S01]  /*4e40*/  FFMA R3, R28, R155, R3 ;  /* 0x0000009b1c037223 */ /* 0x000fe20000000003 */
[----:B------:R-:W-:Y:S04]  /*4e50*/  BSSY B1, `(.L_x_166) ;  /* 0x0000004000017945 */ /* 0x000fe80003800000 */
[----:B------:R0:W-:Y:S07]  /*4e60*/  @P2 STG.E desc[UR36][R6.64+0x20], R3 ;  /* 0x0000200306002986 */ /* 0x0001ee000c101924 */
[----:B------:R-:W-:Y:S05]  /*4e70*/  @!P3 BRA `(.L_x_167) ;  /* 0x000000000004b947 */ /* 0x000fea0003800000 */
[----:B------:R0:W5:Y:S02]  /*4e80*/  LDG.E.LTC128B R177, desc[UR36][R4.64+0x24] ;  /* 0x0000242404b17981 */ /* 0x000164000c1e1920 */
.L_x_167:
[----:B------:R-:W-:Y:S05]  /*4e90*/  BSYNC B1 ;  /* 0x0000000000017941 */ /* 0x000fea0003800000 */
.L_x_166:
[----:B---3-5:R-:W-:Y:S01]  /*4ea0*/  FMUL R8, R177, R156 ;  /* 0x0000009cb1087220 */ /* 0x028fe20000400000 */
[----:B------:R-:W-:Y:S01]  /*4eb0*/  ISETP.GT.AND P5, PT, R0, 0x8, P1 ;  /* 0x000000080000780c */ /* 0x000fe20000fa4270 */
[----:B------:R-:W-:Y:S01]  /*4ec0*/  BSSY B1, `(.L_x_168) ;  /* 0x0000006000017945 */ /* 0x000fe20003800000 */
[----:B------:R-:W-:Y:S01]  /*4ed0*/  IADD3 R14, P2, R167, R88, RZ ;  /* 0x00000058a70e7210 */ /* 0x000fe20007f5e0ff */
[----:B------:R-:W-:-:S05]  /*4ee0*/  FFMA R29, R29, R155, R8 ;  /* 0x0000009b1d1d7223 */ /* 0x000fca0000000008 */
[----:B------:R3:W-:Y:S05]  /*4ef0*/  @P3 STG.E desc[UR36][R6.64+0x24], R29 ;  /* 0x0000241d06003986 */ /* 0x0007ea000c101924 */
[----:B------:R-:W-:Y:S05]  /*4f00*/  @!P5 BRA `(.L_x_169) ;  /* 0x000000000004d947 */ /* 0x000fea0003800000 */
[----:B------:R0:W5:Y:S02]  /*4f10*/  LDG.E.LTC128B R177, desc[UR36][R10.64+0x20] ;  /* 0x000020240ab17981 */ /* 0x000164000c1e1920 */
.L_x_169:
[----:B------:R-:W-:Y:S05]  /*4f20*/  BSYNC B1 ;  /* 0x0000000000017941 */ /* 0x000fea0003800000 */
.L_x_168:
[----:B0----5:R-:W-:Y:S01]  /*4f30*/  FMUL R3, R177, R156 ;  /* 0x0000009cb1037220 */ /* 0x021fe20000400000 */
[----:B------:R-:W-:Y:S01]  /*4f40*/  IMAD.X R15, R169, 0x1, R89, P2 ;  /* 0x00000001a90f7824 */ /* 0x000fe200010e0659 */
[----:B------:R-:W-:Y:S01]  /*4f50*/  ISETP.GT.AND P4, PT, R0, 0x9, P1 ;  /* 0x000000090000780c */ /* 0x000fe20000f84270 */
[----:B------:R-:W-:Y:S01]  /*4f60*/  BSSY B1, `(.L_x_170) ;  /* 0x0000006000017945 */ /* 0x000fe20003800000 */
[----:B------:R-:W-:Y:S01]  /*4f70*/  FFMA R3, R30, R155, R3 ;  /* 0x0000009b1e037223 */ /* 0x000fe20000000003 */
[----:B------:R-:W-:-:S04]  /*4f80*/  IADD3 R8, P3, P2, R167, R12, R95 ;  /* 0x0000000ca7087210 */ /* 0x000fc80007a7e05f */
[----:B------:R0:W-:Y:S06]  /*4f90*/  @P5 STG.E desc[UR36][R14.64+0x20], R3 ;  /* 0x000020030e005986 */ /* 0x0001ec000c101924 */
[----:B------:R-:W-:Y:S05]  /*4fa0*/  @!P4 BRA `(.L_x_171) ;  /* 0x000000000004c947 */ /* 0x000fea0003800000 */
[----:B------:R0:W5:Y:S02]  /*4fb0*/  LDG.E.LTC128B R177, desc[UR36][R10.64+0x24] ;  /* 0x000024240ab17981 */ /* 0x000164000c1e1920 */
.L_x_171:
[----:B------:R-:W-:Y:S05]  /*4fc0*/  BSYNC B1 ;  /* 0x0000000000017941 */ /* 0x000fea0003800000 */
.L_x_170:
[----:B-----5:R-:W-:Y:S01]  /*4fd0*/  FMUL R12, R177, R156 ;  /* 0x0000009cb10c7220 */ /* 0x020fe20000400000 */
[----:B------:R-:W-:Y:S01]  /*4fe0*/  IADD3.X R9, R169, R13, R97, P3, P2 ;  /* 0x0000000da9097210 */ /* 0x000fe20001fe4461 */
[----:B------:R-:W-:Y:S01]  /*4ff0*/  BSSY B1, `(.L_x_172) ;  /* 0x0000006000017945 */ /* 0x000fe20003800000 */
[----:B------:R-:W-:Y:S01]  /*5000*/  ISETP.GT.AND P5, PT, R0, 0x10, P0 ;  /* 0x000000100000780c */ /* 0x000fe200007a4270 */
[----:B------:R-:W-:-:S05]  /*5010*/  FFMA R31, R31, R155, R12 ;  /* 0x0000009b1f1f7223 */ /* 0x000fca000000000c */
[----:B------:R0:W-:Y:S07]  /*5020*/  @P4 STG.E desc[UR36][R8.64+0x24], R31 ;  /* 0x0000241f08004986 */ /* 0x0001ee000c101924 */
[----:B------:R-:W-:Y:S05]  /*5030*/  @!P5 BRA `(.L_x_173) ;  /* 0x000000000004d947 */ /* 0x000fea0003800000 */
[----:B------:R0:W5:Y:S02]  /*5040*/  LDG.E.LTC128B R177, desc[UR36][R4.64+0x40] ;  /* 0x0000402404b17981 */ /* 0x000164000c1e1920 */
.L_x_173:
[----:B------:R-:W-:Y:S05]  /*5050*/  BSYNC B1 ;  /* 0x0000000000017941 */ /* 0x000fea0003800000 */
.L_x_172:
[----:B0----5:R-:W-:Y:S01]  /*5060*/  FMUL R3, R177, R156 ;  /* 0x0000009cb1037220 */ /* 0x021fe20000400000 */
[----:B------:R-:W-:Y:S01]  /*5070*/  ISETP.GT.AND P2, PT, R0, 0x11, P0 ;  /* 0x000000110000780c */ /* 0x000fe20000744270 */
[----:B------:R-:W-:Y:S02]  /*5080*/  BSSY B1, `(.L_x_174) ;  /* 0x0000005000017945 */ /* 0x000fe40003800000 */
[----:B------:R-:W-:-:S05]  /*5090*/  FFMA R3, R32, R155, R3 ;  /* 0x0000009b20037223 */ /* 0x000fca0000000003 */
[----:B------:R0:W-:Y:S05]  /*50a0*/  @P5 STG.E desc[UR36][R6.64+0x40], R3 ;  /* 0x0000400306005986 */ /* 0x0001ea000c101924 */
[----:B------:R-:W-:Y:S05]  /*50b0*/  @!P2 BRA `(.L_x_175) ;  /* 0x000000000004a947 */ /* 0x000fea0003800000 */
[----:B------:R0:W5:Y:S02]  /*50c0*/  LDG.E.LTC128B R177, desc[UR36][R4.64+0x44] ;  /* 0x0000442404b17981 */ /* 0x000164000c1e1920 */
.L_x_175:
[----:B------:R-:W-:Y:S05]  /*50d0*/  BSYNC B1 ;  /* 0x0000000000017941 */ /* 0x000fea0003800000 */
.L_x_174:
[----:B-----5:R-:W-:Y:S01]  /*50e0*/  FMUL R12, R177, R156 ;  /* 0x0000009cb10c7220 */ /* 0x020fe20000400000 */
[----:B------:R-:W-:Y:S01]  /*50f0*/  ISETP.GT.AND P3, PT, R0, 0x10, P1 ;  /* 0x000000100000780c */ /* 0x000fe20000f64270 */
[----:B------:R-:W-:Y:S02]  /*5100*/  BSSY B1, `(.L_x_176) ;  /* 0x0000005000017945 */ /* 0x000fe40003800000 */
[----:B------:R-:W-:-:S05]  /*5110*/  FFMA R33, R33, R155, R12 ;  /* 0x0000009b21217223 */ /* 0x000fca000000000c */
[----:B------:R0:W-:Y:S05]  /*5120*/  @P2 STG.E desc[UR36][R6.64+0x44], R33 ;  /* 0x0000442106002986 */ /* 0x0001ea000c101924 */
[----:B------:R-:W-:Y:S05]  /*5130*/  @!P3 BRA `(.L_x_177) ;  /* 0x000000000004b947 */ /* 0x000fea0003800000 */
[----:B------:R0:W5:Y:S02]  /*5140*/  LDG.E.LTC128B R177, desc[UR36][R10.64+0x40] ;  /* 0x000040240ab17981 */ /* 0x000164000c1e1920 */
.L_x_177:
[----:B------:R-:W-:Y:S05]  /*5150*/  BSYNC B1 ;  /* 0x0000000000017941 */ /* 0x000fea0003800000 */
.L_x_176:
[----:B0----5:R-:W-:Y:S01]  /*5160*/  FMUL R3, R177, R156 ;  /* 0x0000009cb1037220 */ /* 0x021fe20000400000 */
[----:B------:R-:W-:Y:S01]  /*5170*/  ISETP.GT.AND P2, PT, R0, 0x11, P1 ;  /* 0x000000110000780c */ /* 0x000fe20000f44270 */
[----:B------:R-:W-:Y:S02]  /*5180*/  BSSY B1, `(.L_x_178) ;  /* 0x0000005000017945 */ /* 0x000fe40003800000 */
[----:B------:R-:W-:-:S05]  /*5190*/  FFMA R3, R34, R155, R3 ;  /* 0x0000009b22037223 */ /* 0x000fca0000000003 */
[----:B------:R0:W-:Y:S05]  /*51a0*/  @P3 STG.E desc[UR36][R8.64+0x40], R3 ;  /* 0x0000400308003986 */ /* 0x0001ea000c101924 */
[----:B------:R-:W-:Y:S05]  /*51b0*/  @!P2 BRA `(.L_x_179) ;  /* 0x000000000004a947 */ /* 0x000fea0003800000 */
[----:B------:R0:W5:Y:S02]  /*51c0*/  LDG.E.LTC128B R177, desc[UR36][R10.64+0x44] ;  /* 0x000044240ab17981 */ /* 0x000164000c1e1920 */
.L_x_179:
[----:B------:R-:W-:Y:S05]  /*51d0*/  BSYNC B1 ;  /* 0x0000000000017941 */ /* 0x000fea0003800000 */
.L_x_178:
[----:B-----5:R-:W-:Y:S01]  /*51e0*/  FMUL R12, R177, R156 ;  /* 0x0000009cb10c7220 */ /* 0x020fe20000400000 */
[----:B------:R-:W-:Y:S01]  /*51f0*/  ISETP.GT.AND P3, PT, R0, 0x18, P0 ;  /* 0x000000180000780c */ /* 0x000fe20000764270 */
[----:B------:R-:W-:Y:S02]  /*5200*/  BSSY B1, `(.L_x_180) ;  /* 0x0000005000017945 */ /* 0x000fe40003800000 */
[----:B------:R-:W-:-:S05]  /*5210*/  FFMA R35, R35, R155, R12 ;  /* 0x0000009b23237223 */ /* 0x000fca000000000c */
[----:B------:R0:W-:Y:S05]  /*5220*/  @P2 STG.E desc[UR36][R8.64+0x44], R35 ;  /* 0x0000442308002986 */ /* 0x0001ea000c101924 */
[----:B------:R-:W-:Y:S05]  /*5230*/  @!P3 BRA `(.L_x_181) ;  /* 0x000000000004b947 */ /* 0x000fea0003800000 */
[----:B------:R0:W5:Y:S02]  /*5240*/  LDG.E.LTC128B R177, desc[UR36][R4.64+0x60] ;  /* 0x0000602404b17981 */ /* 0x000164000c1e1920 */
.L_x_181:
[----:B------:R-:W-:Y:S05]  /*5250*/  BSYNC B1 ;  /* 0x0000000000017941 */ /* 0x000fea0003800000 */
.L_x_180:
[----:B0----5:R-:W-:Y:S01]  /*5260*/  FMUL R3, R177, R156 ;  /* 0x0000009cb1037220 */ /* 0x021fe20000400000 */
[----:B------:R-:W-:Y:S01]  /*5270*/  ISETP.GT.AND P2, PT, R0, 0x19, P0 ;  /* 0x000000190000780c */ /* 0x000fe20000744270 */
[----:B------:R-:W-:Y:S02]  /*5280*/  BSSY B1, `(.L_x_182) ;  /* 0x0000005000017945 */ /* 0x000fe40003800000 */
[----:B------:R-:W-:-:S05]  /*5290*/  FFMA R3, R36, R155, R3 ;  /* 0x0000009b24037223 */ /* 0x000fca0000000003 */
[----:B------:R0:W-:Y:S05]  /*52a0*/  @P3 STG.E desc[UR36][R6.64+0x60], R3 ;  /* 0x0000600306003986 */ /* 0x0001ea000c101924 */
[----:B------:R-:W-:Y:S05]  /*52b0*/  @!P2 BRA `(.L_x_183) ;  /* 0x000000000004a947 */ /* 0x000fea0003800000 */
[----:B------:R0:W5:Y:S02]  /*52c0*/  LDG.E.LTC128B R177, desc[UR36][R4.64+0x64] ;  /* 0x0000642404b17981 */ /* 0x000164000c1e1920 */
.L_x_183:
[----:B------:R-:W-:Y:S05]  /*52d0*/  BSYNC B1 ;  /* 0x0000000000017941 */ /* 0x000fea0003800000 */
.L_x_182:
[----:B-----5:R-:W-:Y:S01]  /*52e0*/  FMUL R12, R177, R156 ;  /* 0x0000009cb10c7220 */ /* 0x020fe20000400000 */
[----:B------:R-:W-:Y:S01]  /*52f0*/  ISETP.GT.AND P3, PT, R0, 0x18, P1 ;  /* 0x000000180000780c */ /* 0x000fe20000f64270 */
[----:B------:R-:W-:Y:S02]  /*5300*/  BSSY B1, `(.L_x_184) ;  /* 0x0000005000017945 */ /* 0x000fe40003800000 */
[----:B------:R-:W-:-:S05]  /*5310*/  FFMA R37, R37, R155, R12 ;  /* 0x0000009b25257223 */ /* 0x000fca000000000c */
[----:B------:R0:W-:Y:S05]  /*5320*/  @P2 STG.E desc[UR36][R6.64+0x64], R37 ;  /* 0x0000642506002986 */ /* 0x0001ea000c101924 */
[----:B------:R-:W-:Y:S05]  /*5330*/  @!P3 BRA `(.L_x_185) ;  /* 0x000000000004b947 */ /* 0x000fea0003800000 */
[----:B------:R0:W5:Y:S02]  /*5340*/  LDG.E.LTC128B R177, desc[UR36][R10.64+0x60] ;  /* 0x000060240ab17981 */ /* 0x000164000c1e1920 */
.L_x_185:
[----:B------:R-:W-:Y:S05]  /*5350*/  BSYNC B1 ;  /* 0x0000000000017941 */ /* 0x000fea0003800000 */
.L_x_184:
[----:B0----5:R-:W-:Y:S01]  /*5360*/  FMUL R3, R177, R156 ;  /* 0x0000009cb1037220 */ /* 0x021fe20000400000 */
[----:B------:R-:W-:Y:S01]  /*5370*/  ISETP.GT.AND P2, PT, R0, 0x19, P1 ;  /* 0x000000190000780c */ /* 0x000fe20000f44270 */
[----:B------:R-:W-:Y:S02]  /*5380*/  BSSY B1, `(.L_x_186) ;  /* 0x0000005000017945 */ /* 0x000fe40003800000 */
[----:B------:R-:W-:-:S05]  /*5390*/  FFMA R3, R38, R155, R3 ;  /* 0x0000009b26037223 */ /* 0x000fca0000000003 */
[----:B------:R0:W-:Y:S05]  /*53a0*/  @P3 STG.E desc[UR36][R8.64+0x60], R3 ;  /* 0x0000600308003986 */ /* 0x0001ea000c101924 */
[----:B------:R-:W-:Y:S05]  /*53b0*/  @!P2 BRA `(.L_x_187) ;  /* 0x000000000004a947 */ /* 0x000fea0003800000 */
[----:B------:R0:W5:Y:S02]  /*53c0*/  LDG.E.LTC128B R177, desc[UR36][R10.64+0x64] ;  /* 0x000064240ab17981 */ /* 0x000164000c1e1920 */
.L_x_187:
[----:B------:R-:W-:Y:S05]  /*53d0*/  BSYNC B1 ;  /* 0x0000000000017941 */ /* 0x000fea0003800000 */
.L_x_186:
[----:B-----5:R-:W-:Y:S01]  /*53e0*/  FMUL R12, R177, R156 ;  /* 0x0000009cb10c7220 */ /* 0x020fe20000400000 */
[----:B------:R-:W-:Y:S01]  /*53f0*/  ISETP.GT.AND P3, PT, R0, 0x20, P0 ;  /* 0x000000200000780c */ /* 0x000fe20000764270 */
[----:B------:R-:W-:Y:S02]  /*5400*/  BSSY B1, `(.L_x_188) ;  /* 0x0000005000017945 */ /* 0x000fe40003800000 */
[----:B------:R-:W-:-:S05]  /*5410*/  FFMA R39, R39, R155, R12 ;  /* 0x0000009b27277223 */ /* 0x000fca000000000c */
[----:B------:R0:W-:Y:S05]  /*5420*/  @P2 STG.E desc[UR36][R8.64+0x64], R39 ;  /* 0x0000642708002986 */ /* 0x0001ea000c101924 */
[----:B------:R-:W-:Y:S05]  /*5430*/  @!P3 BRA `(.L_x_189) ;  /* 0x000000000004b947 */ /* 0x000fea0003800000 */
[----:B------:R0:W5:Y:S02]  /*5440*/  LDG.E.LTC128B R177, desc[UR36][R4.64+0x80] ;  /* 0x0000802404b17981 */ /* 0x000164000c1e1920 */
.L_x_189:
[----:B------:R-:W-:Y:S05]  /*5450*/  BSYNC B1 ;  /* 0x0000000000017941 */ /* 0x000fea0003800000 */
.L_x_188:
[----:B0----5:R-:W-:Y:S01]  /*5460*/  FMUL R3, R177, R156 ;  /* 0x0000009cb1037220 */ /* 0x021fe20000400000 */
[----:B------:R-:W-:Y:S01]  /*5470*/  ISETP.GT.AND P2, PT, R0, 0x21, P0 ;  /* 0x000000210000780c */ /* 0x000fe20000744270 */
[----:B------:R-:W-:Y:S02]  /*5480*/  BSSY B1, `(.L_x_190) ;  /* 0x0000005000017945 */ /* 0x000fe40003800000 */
[----:B------:R-:W-:-:S05]  /*5490*/  FFMA R3, R40, R155, R3 ;  /* 0x0000009b28037223 */ /* 0x000fca0000000003 */
[----:B------:R0:W-:Y:S05]  /*54a0*/  @P3 STG.E desc[UR36][R6.64+0x80], R3 ;  /* 0x0000800306003986 */ /* 0x0001ea000c101924 */
[----:B------:R-:W-:Y:S05]  /*54b0*/  @!P2 BRA `(.L_x_191) ;  /* 0x000000000004a947 */ /* 0x000fea0003800000 */
[----:B------:R0:W5:Y:S02]  /*54c0*/  LDG.E.LTC128B R177, desc[UR36][R4.64+0x84] ;  /* 0x0000842404b17981 */ /* 0x000164000c1e1920 */
.L_x_191:
[----:B------:R-:W-:Y:S05]  /*54d0*/  BSYNC B1 ;  /* 0x0000000000017941 */ /* 0x000fea0003800000 */
.L_x_190:
[----:B-----5:R-:W-:Y:S01]  /*54e0*/  FMUL R12, R177, R156 ;  /* 0x0000009cb10c7220 */ /* 0x020fe20000400000 */
[----:B------:R-:W-:Y:S01]  /*54f0*/  ISETP.GT.AND P3, PT, R0, 0x20, P1 ;  /* 0x000000200000780c */ /* 0x000fe20000f64270 */
[----:B------:R-:W-:Y:S02]  /*5500*/  BSSY B1, `(.L_x_192) ;  /* 0x0000005000017945 */ /* 0x000fe40003800000 */
[----:B------:R-:W-:-:S05]  /*5510*/  FFMA R41, R41, R155, R12 ;  /* 0x0000009b29297223 */ /* 0x000fca000000000c */
[----:B------:R0:W-:Y:S05]  /*5520*/  @P2 STG.E desc[UR36][R6.64+0x84], R41 ;  /* 0x0000842906002986 */ /* 0x0001ea000c101924 */
[----:B------:R-:W-:Y:S05]  /*5530*/  @!P3 BRA `(.L_x_193) ;  /* 0x000000000004b947 */ /* 0x000fea0003800000 */
[----:B------:R0:W5:Y:S02]  /*5540*/  LDG.E.LTC128B R177, desc[UR36][R10.64+0x80] ;  /* 0x000080240ab17981 */ /* 0x000164000c1e1920 */
.L_x_193:
[----:B------:R-:W-:Y:S05]  /*5550*/  BSYNC B1 ;  /* 0x0000000000017941 */ /* 0x000fea0003800000 */
.L_x_192:
[----:B0----5:R-:W-:Y:S01]  /*5560*/  FMUL R3, R177, R156 ;  /* 0x0000009cb1037220 */ /* 0x021fe20000400000 */
[----:B------:R-:W-:Y:S01]  /*5570*/  ISETP.GT.AND P2, PT, R0, 0x21, P1 ;  /* 0x000000210000780c */ /* 0x000fe20000f44270 */
[----:B------:R-:W-:Y:S02]  /*5580*/  BSSY B1, `(.L_x_194) ;  /* 0x0000005000017945 */ /* 0x000fe40003800000 */
[----:B------:R-:W-:-:S05]  /*5590*/  FFMA R3, R42, R155, R3 ;  /* 0x0000009b2a037223 */ /* 0x000fca0000000003 */
[----:B------:R0:W-:Y:S05]  /*55a0*/  @P3 STG.E desc[UR36][R8.64+0x80], R3 ;  /* 0x0000800308003986 */ /* 0x0001ea000c101924 */
[----:B------:R-:W-:Y:S05]  /*55b0*/  @!P2 BRA `(.L_x_195) ;  /* 0x000000000004a947 */ /* 0x000fea0003800000 */
[----:B------:R0:W5:Y:S02]  /*55c0*/  LDG.E.LTC128B R177, desc[UR36][R10.64+0x84] ;  /* 0x000084240ab17981 */ /* 0x000164000c1e1920 */
.L_x_195:
[----:B------:R-:W-:Y:S05]  /*55d0*/  BSYNC B1 ;  /* 0x0000000000017941 */ /* 0x000fea0003800000 */
.L_x_194:
[----:B-----5:R-:W-:Y:S01]  /*55e0*/  FMUL R12, R177, R156 ;  /* 0x0000009cb10c7220 */ /* 0x020fe20000400000 */
[----:B------:R-:W-:Y:S01]  /*55f0*/  ISETP.GT.AND P3, PT, R0, 0x28, P0 ;  /* 0x000000280000780c */ /* 0x000fe20000764270 */
[----:B------:R-:W-:Y:S02]  /*5600*/  BSSY B1, `(.L_x_196) ;  /* 0x0000005000017945 */ /* 0x000fe40003800000 */
[----:B------:R-:W-:-:S05]  /*5610*/  FFMA R43, R43, R155, R12 ;  /* 0x0000009b2b2b7223 */ /* 0x000fca000000000c */
[----:B------:R0:W-:Y:S05]  /*5620*/  @P2 STG.E desc[UR36][R8.64+0x84], R43 ;  /* 0x0000842b08002986 */ /* 0x0001ea000c101924 */
[----:B------:R-:W-:Y:S05]  /*5630*/  @!P3 BRA `(.L_x_197) ;  /* 0x000000000004b947 */ /* 0x000fea0003800000 */
[----:B------:R0:W5:Y:S02]  /*5640*/  LDG.E.LTC128B R177, desc[UR36][R4.64+0xa0] ;  /* 0x0000a02404b17981 */ /* 0x000164000c1e1920 */
.L_x_197:
[----:B------:R-:W-:Y:S05]  /*5650*/  BSYNC B1 ;  /* 0x0000000000017941 */ /* 0x000fea0003800000 */
.L_x_196:
[----:B0----5:R-:W-:Y:S01]  /*5660*/  FMUL R3, R177, R156 ;  /* 0x0000009cb1037220 */ /* 0x021fe20000400000 */
[----:B------:R-:W-:Y:S01]  /*5670*/  ISETP.GT.AND P2, PT, R0, 0x29, P0 ;  /* 0x000000290000780c */ /* 0x000fe20000744270 */
[----:B------:R-:W-:Y:S02]  /*5680*/  BSSY B1, `(.L_x_198) ;  /* 0x0000005000017945 */ /* 0x000fe40003800000 */
[----:B------:R-:W-:-:S05]  /*5690*/  FFMA R3, R44, R155, R3 ;  /* 0x0000009b2c037223 */ /* 0x000fca0000000003 */
[----:B------:R0:W-:Y:S05]  /*56a0*/  @P3 STG.E desc[UR36][R6.64+0xa0], R3 ;  /* 0x0000a00306003986 */ /* 0x0001ea000c101924 */
[----:B------:R-:W-:Y:S05]  /*56b0*/  @!P2 BRA `(.L_x_199) ;  /* 0x000000000004a947 */ /* 0x000fea0003800000 */
[----:B------:R0:W5:Y:S02]  /*56c0*/  LDG.E.LTC128B R177, desc[UR36][R4.64+0xa4] ;  /* 0x0000a42404b17981 */ /* 0x000164000c1e1920 */
.L_x_199:
[----:B------:R-:W-:Y:S05]  /*56d0*/  BSYNC B1 ;  /* 0x0000000000017941 */ /* 0x000fea0003800000 */
.L_x_198:
[----:B-----5:R-:W-:Y:S01]  /*56e0*/  FMUL R12, R177, R156 ;  /* 0x0000009cb10c7220 */ /* 0x020fe20000400000 */
[----:B------:R-:W-:Y:S01]  /*56f0*/  ISETP.GT.AND P3, PT, R0, 0x28, P1 ;  /* 0x000000280000780c */ /* 0x000fe20000f64270 */
[----:B------:R-:W-:Y:S02]  /*5700*/  BSSY B1, `(.L_x_200) ;  /* 0x0000005000017945 */ /* 0x000fe40003800000 */
[----:B------:R-:W-:-:S05]  /*5710*/  FFMA R45, R45, R155, R12 ;  /* 0x0000009b2d2d7223 */ /* 0x000fca000000000c */
[----:B------:R0:W-:Y:S05]  /*5720*/  @P2 STG.E desc[UR36][R6.64+0xa4], R45 ;  /* 0x0000a42d06002986 */ /* 0x0001ea000c101924 */
[----:B------:R-:W-:Y:S05]  /*5730*/  @!P3 BRA `(.L_x_201) ;  /* 0x000000000004b947 */ /* 0x000fea0003800000 */
[----:B------:R0:W5:Y:S02]  /*5740*/  LDG.E.LTC128B R177, desc[UR36][R10.64+0xa0] ;  /* 0x0000a0240ab17981 */ /* 0x000164000c1e1920 */
.L_x_201:
[----:B------:R-:W-:Y:S05]  /*5750*/  BSYNC B1 ;  /* 0x0000000000017941 */ /* 0x000fea0003800000 */
.L_x_200:
[----:B0----5:R-:W-:Y:S01]  /*5760*/  FMUL R3, R177, R156 ;  /* 0x0000009cb1037220 */ /* 0x021fe20000400000 */
[----:B------:R-:W-:Y:S01]  /*5770*/  ISETP.GT.AND P2, PT, R0, 0x29, P1 ;  /* 0x000000290000780c */ /* 0x000fe20000f44270 */
[----:B------:R-:W-:Y:S02]  /*5780*/  BSSY B1, `(.L_x_202) ;  /* 0x0000005000017945 */ /* 0x000fe40003800000 */
[----:B------:R-:W-:-:S05]  /*5790*/  FFMA R3, R46, R155, R3 ;  /* 0x0000009b2e037223 */ /* 0x000fca0000000003 */
[----:B------:R0:W-:Y:S05]  /*57a0*/  @P3 STG.E desc[UR36][R8.64+0xa0], R3 ;  /* 0x0000a00308003986 */ /* 0x0001ea000c101924 */
[----:B------:R-:W-:Y:S05]  /*57b0*/  @!P2 BRA `(.L_x_203) ;  /* 0x000000000004a947 */ /* 0x000fea0003800000 */
[----:B------:R0:W5:Y:S02]  /*57c0*/  LDG.E.LTC128B R177, desc[UR36][R10.64+0xa4] ;  /* 0x0000a4240ab17981 */ /* 0x000164000c1e1920 */
.L_x_203:
[----:B------:R-:W-:Y:S05]  /*57d0*/  BSYNC B1 ;  /* 0x0000000000017941 */ /* 0x000fea0003800000 */
.L_x_202:
[----:B-----5:R-:W-:Y:S01]  /*57e0*/  FMUL R12, R177, R156 ;  /* 0x0000009cb10c7220 */ /* 0x020fe20000400000 */
[----:B------:R-:W-:Y:S01]  /*57f0*/  ISETP.GT.AND P3, PT, R0, 0x30, P0 ;  /* 0x000000300000780c */ /* 0x000fe20000764270 */
[----:B------:R-:W-:Y:S02]  /*5800*/  BSSY B1, `(.L_x_204) ;  /* 0x0000005000017945 */ /* 0x000fe40003800000 */
[----:B------:R-:W-:-:S05]  /*5810*/  FFMA R47, R47, R155, R12 ;  /* 0x0000009b2f2f7223 */ /* 0x000fca000000000c */
[----:B------:R0:W-:Y:S05]  /*5820*/  @P2 STG.E desc[UR36][R8.64+0xa4], R47 ;  /* 0x0000a42f08002986 */ /* 0x0001ea000c101924 */
[----:B------:R-:W-:Y:S05]  /*5830*/  @!P3 BRA `(.L_x_205) ;  /* 0x000000000004b947 */ /* 0x000fea0003800000 */
[----:B------:R0:W5:Y:S02]  /*5840*/  LDG.E.LTC128B R177, desc[UR36][R4.64+0xc0] ;  /* 0x0000c02404b17981 */ /* 0x000164000c1e1920 */
.L_x_205:
[----:B------:R-:W-:Y:S05]  /*5850*/  BSYNC B1 ;  /* 0x0000000000017941 */ /* 0x000fea0003800000 */
.L_x_204:
[----:B0----5:R-:W-:Y:S01]  /*5860*/  FMUL R3, R177, R156 ;  /* 0x0000009cb1037220 */ /* 0x021fe20000400000 */
[----:B------:R-:W-:Y:S01]  /*5870*/  ISETP.GT.AND P2, PT, R0, 0x31, P0 ;  /* 0x000000310000780c */ /* 0x000fe20000744270 */
[----:B------:R-:W-:Y:S02]  /*5880*/  BSSY B1, `(.L_x_206) ;  /* 0x0000005000017945 */ /* 0x000fe40003800000 */
[----:B------:R-:W-:-:S05]  /*5890*/  FFMA R3, R48, R155, R3 ;  /* 0x0000009b30037223 */ /* 0x000fca0000000003 */
[----:B------:R0:W-:Y:S05]  /*58a0*/  @P3 STG.E desc[UR36][R6.64+0xc0], R3 ;  /* 0x0000c00306003986 */ /* 0x0001ea000c101924 */
[----:B------:R-:W-:Y:S05]  /*58b0*/  @!P2 BRA `(.L_x_207) ;  /* 0x000000000004a947 */ /* 0x000fea0003800000 */
[----:B------:R0:W5:Y:S02]  /*58c0*/  LDG.E.LTC128B R177, desc[UR36][R4.64+0xc4] ;  /* 0x0000c42404b17981 */ /* 0x000164000c1e1920 */
.L_x_207:
[----:B------:R-:W-:Y:S05]  /*58d0*/  BSYNC B1 ;  /* 0x0000000000017941 */ /* 0x000fea0003800000 */
.L_x_206:
[----:B-----5:R-:W-:Y:S01]  /*58e0*/  FMUL R12, R177, R156 ;  /* 0x0000009cb10c7220 */ /* 0x020fe20000400000 */
[----:B------:R-:W-:Y:S01]  /*58f0*/  ISETP.GT.AND P3, PT, R0, 0x30, P1 ;  /* 0x000000300000780c */ /* 0x000fe20000f64270 */
[----:B------:R-:W-:Y:S02]  /*5900*/  BSSY B1, `(.L_x_208) ;  /* 0x0000005000017945 */ /* 0x000fe40003800000 */
[----:B------:R-:W-:-:S05]  /*5910*/  FFMA R49, R49, R155, R12 ;  /* 0x0000009b31317223 */ /* 0x000fca000000000c */
[----:B------:R0:W-:Y:S05]  /*5920*/  @P2 STG.E desc[UR36][R6.64+0xc4], R49 ;  /* 0x0000c43106002986 */ /* 0x0001ea000c101924 */
[----:B------:R-:W-:Y:S05]  /*5930*/  @!P3 BRA `(.L_x_209) ;  /* 0x000000000004b947 */ /* 0x000fea0003800000 */
[----:B------:R0:W5:Y:S02]  /*5940*/  LDG.E.LTC128B R177, desc[UR36][R10.64+0xc0] ;  /* 0x0000c0240ab17981 */ /* 0x000164000c1e1920 */
.L_x_209:
[----:B------:R-:W-:Y:S05]  /*5950*/  BSYNC B1 ;  /* 0x0000000000017941 */ /* 0x000fea0003800000 */
.L_x_208:
[----:B0----5:R-:W-:Y:S01]  /*5960*/  FMUL R3, R177, R156 ;  /* 0x0000009cb1037220 */ /* 0x021fe20000400000 */
[----:B------:R-:W-:Y:S01]  /*5970*/  ISETP.GT.AND P2, PT, R0, 0x31, P1 ;  /* 0x000000310000780c */ /* 0x000fe20000f44270 */
[----:B------:R-:W-:Y:S02]  /*5980*/  BSSY B1, `(.L_x_210) ;  /* 0x0000005000017945 */ /* 0x000fe40003800000 */
[----:B------:R-:W-:-:S05]  /*5990*/  FFMA R3, R50, R155, R3 ;  /* 0x0000009b32037223 */ /* 0x000fca0000000003 */
[----:B------:R0:W-:Y:S05]  /*59a0*/  @P3 STG.E desc[UR36][R8.64+0xc0], R3 ;  /* 0x0000c00308003986 */ /* 0x0001ea000c101924 */
[----:B------:R-:W-:Y:S05]  /*59b0*/  @!P2 BRA `(.L_x_211) ;  /* 0x000000000004a947 */ /* 0x000fea0003800000 */
[----:B------:R0:W5:Y:S02]  /*59c0*/  LDG.E.LTC128B R177, desc[UR36][R10.64+0xc4] ;  /* 0x0000c4240ab17981 */ /* 0x000164000c1e1920 */
.L_x_211:
[----:B------:R-:W-:Y:S05]  /*59d0*/  BSYNC B1 ;  /* 0x0000000000017941 */ /* 0x000fea0003800000 */
.L_x_210:
[----:B-----5:R-:W-:Y:S01]  /*59e0*/  FMUL R12, R177, R156 ;  /* 0x0000009cb10c7220 */ /* 0x020fe20000400000 */
[----:B------:R-:W-:Y:S01]  /*59f0*/  ISETP.GT.AND P3, PT, R0, 0x38, P0 ;  /* 0x000000380000780c */ /* 0x000fe20000764270 */
[----:B------:R-:W-:Y:S02]  /*5a00*/  BSSY B1, `(.L_x_212) ;  /* 0x0000005000017945 */ /* 0x000fe40003800000 */
[----:B------:R-:W-:-:S05]  /*5a10*/  FFMA R51, R51, R155, R12 ;  /* 0x0000009b33337223 */ /* 0x000fca000000000c */
[----:B------:R0:W-:Y:S05]  /*5a20*/  @P2 STG.E desc[UR36][R8.64+0xc4], R51 ;  /* 0x0000c43308002986 */ /* 0x0001ea000c101924 */
[----:B------:R-:W-:Y:S05]  /*5a30*/  @!P3 BRA `(.L_x_213) ;  /* 0x000000000004b947 */ /* 0x000fea0003800000 */
[----:B------:R0:W5:Y:S02]  /*5a40*/  LDG.E.LTC128B R177, desc[UR36][R4.64+0xe0] ;  /* 0x0000e02404b17981 */ /* 0x000164000c1e1920 */
.L_x_213:
[----:B------:R-:W-:Y:S05]  /*5a50*/  BSYNC B1 ;  /* 0x0000000000017941 */ /* 0x000fea0003800000 */
.L_x_212:
[----:B0----5:R-:W-:Y:S01]  /*5a60*/  FMUL R3, R177, R156 ;  /* 0x0000009cb1037220 */ /* 0x021fe20000400000 */
[----:B------:R-:W-:Y:S01]  /*5a70*/  ISETP.GT.AND P2, PT, R0, 0x39, P0 ;  /* 0x000000390000780c */ /* 0x000fe20000744270 */
[----:B------:R-:W-:Y:S02]  /*5a80*/  BSSY B1, `(.L_x_214) ;  /* 0x0000005000017945 */ /* 0x000fe40003800000 */
[----:B------:R-:W-:-:S05]  /*5a90*/  FFMA R3, R52, R155, R3 ;  /* 0x0000009b34037223 */ /* 0x000fca0000000003 */
[----:B------:R0:W-:Y:S05]  /*5aa0*/  @P3 STG.E desc[UR36][R6.64+0xe0], R3 ;  /* 0x0000e00306003986 */ /* 0x0001ea000c101924 */
[----:B------:R-:W-:Y:S05]  /*5ab0*/  @!P2 BRA `(.L_x_215) ;  /* 0x000000000004a947 */ /* 0x000fea0003800000 */
[----:B------:R0:W5:Y:S02]  /*5ac0*/  LDG.E.LTC128B R177, desc[UR36][R4.64+0xe4] ;  /* 0x0000e42404b17981 */ /* 0x000164000c1e1920 */
.L_x_215:
[----:B------:R-:W-:Y:S05]  /*5ad0*/  BSYNC B1 ;  /* 0x0000000000017941 */ /* 0x000fea0003800000 */
.L_x_214:
[----:B-----5:R-:W-:Y:S01]  /*5ae0*/  FMUL R12, R177, R156 ;  /* 0x0000009cb10c7220 */ /* 0x020fe20000400000 */
[----:B------:R-:W-:Y:S01]  /*5af0*/  ISETP.GT.AND P3, PT, R0, 0x38, P1 ;  /* 0x000000380000780c */ /* 0x000fe20000f64270 */
[----:B------:R-:W-:Y:S02]  /*5b00*/  BSSY B1, `(.L_x_216) ;  /* 0x0000005000017945 */ /* 0x000fe40003800000 */
[----:B------:R-:W-:-:S05]  /*5b10*/  FFMA R53, R53, R155, R12 ;  /* 0x0000009b35357223 */ /* 0x000fca000000000c */
[----:B------:R0:W-:Y:S05]  /*5b20*/  @P2 STG.E desc[UR36][R6.64+0xe4], R53 ;  /* 0x0000e43506002986 */ /* 0x0001ea000c101924 */
[----:B------:R-:W-:Y:S05]  /*5b30*/  @!P3 BRA `(.L_x_217) ;  /* 0x000000000004b947 */ /* 0x000fea0003800000 */
[----:B------:R0:W5:Y:S02]  /*5b40*/  LDG.E.LTC128B R177, desc[UR36][R10.64+0xe0] ;  /* 0x0000e0240ab17981 */ /* 0x000164000c1e1920 */
.L_x_217:
[----:B------:R-:W-:Y:S05]  /*5b50*/  BSYNC B1 ;  /* 0x0000000000017941 */ /* 0x000fea0003800000 */
.L_x_216:
[----:B0----5:R-:W-:Y:S01]  /*5b60*/  FMUL R3, R177, R156 ;  /* 0x0000009cb1037220 */ /* 0x021fe20000400000 */
[----:B------:R-:W-:Y:S01]  /*5b70*/  ISETP.GT.AND P2, PT, R0, 0x39, P1 ;  /* 0x000000390000780c */ /* 0x000fe20000f44270 */
[----:B------:R-:W-:Y:S02]  /*5b80*/  BSSY B1, `(.L_x_218) ;  /* 0x0000005000017945 */ /* 0x000fe40003800000 */
[----:B------:R-:W-:-:S05]  /*5b90*/  FFMA R3, R54, R155, R3 ;  /* 0x0000009b36037223 */ /* 0x000fca0000000003 */
[----:B------:R0:W-:Y:S05]  /*5ba0*/  @P3 STG.E desc[UR36][R8.64+0xe0], R3 ;  /* 0x0000e00308003986 */ /* 0x0001ea000c101924 */
[----:B------:R-:W-:Y:S05]  /*5bb0*/  @!P2 BRA `(.L_x_219) ;  /* 0x000000000004a947 */ /* 0x000fea0003800000 */
[----:B------:R0:W5:Y:S02]  /*5bc0*/  LDG.E.LTC128B R177, desc[UR36][R10.64+0xe4] ;  /* 0x0000e4240ab17981 */ /* 0x000164000c1e1920 */
.L_x_219:
[----:B------:R-:W-:Y:S05]  /*5bd0*/  BSYNC B1 ;  /* 0x0000000000017941 */ /* 0x000fea0003800000 */
.L_x_218:
[----:B-----5:R-:W-:Y:S01]  /*5be0*/  FMUL R12, R177, R156 ;  /* 0x0000009cb10c7220 */ /* 0x020fe20000400000 */
[----:B------:R-:W-:Y:S01]  /*5bf0*/  ISETP.GT.AND P3, PT, R0, 0x40, P0 ;  /* 0x000000400000780c */ /* 0x000fe20000764270 */
[----:B------:R-:W-:Y:S02]  /*5c00*/  BSSY B1, `(.L_x_220) ;  /* 0x0000005000017945 */ /* 0x000fe40003800000 */
[----:B------:R-:W-:-:S05]  /*5c10*/  FFMA R55, R55, R155, R12 ;  /* 0x0000009b37377223 */ /* 0x000fca000000000c */
[----:B------:R0:W-:Y:S05]  /*5c20*/  @P2 STG.E desc[UR36][R8.64+0xe4], R55 ;  /* 0x0000e43708002986 */ /* 0x0001ea000c101924 */
[----:B------:R-:W-:Y:S05]  /*5c30*/  @!P3 BRA `(.L_x_221) ;  /* 0x000000000004b947 */ /* 0x000fea0003800000 */
[----:B------:R0:W5:Y:S02]  /*5c40*/  LDG.E.LTC128B R177, desc[UR36][R4.64+0x100] ;  /* 0x0001002404b17981 */ /* 0x000164000c1e1920 */
.L_x_221:
[----:B------:R-:W-:Y:S05]  /*5c50*/  BSYNC B1 ;  /* 0x0000000000017941 */ /* 0x000fea0003800000 */
.L_x_220:
[----:B0----5:R-:W-:Y:S01]  /*5c60*/  FMUL R3, R177, R156 ;  /* 0x0000009cb1037220 */ /* 0x021fe20000400000 */
[----:B------:R-:W-:Y:S01]  /*5c70*/  ISETP.GT.AND P2, PT, R0, 0x41, P0 ;  /* 0x000000410000780c */ /* 0x000fe20000744270 */
[----:B------:R-:W-:Y:S02]  /*5c80*/  BSSY B1, `(.L_x_222) ;  /* 0x0000005000017945 */ /* 0x000fe40003800000 */
[----:B------:R-:W-:-:S05]  /*5c90*/  FFMA R3, R56, R155, R3 ;  /* 0x0000009b38037223 */ /* 0x000fca0000000003 */
[----:B------:R0:W-:Y:S05]  /*5ca0*/  @P3 STG.E desc[UR36][R6.64+0x100], R3 ;  /* 0x0001000306003986 */ /* 0x0001ea000c101924 */
[----:B------:R-:W-:Y:S05]  /*5cb0*/  @!P2 BRA `(.L_x_223) ;  /* 0x000000000004a947 */ /* 0x000fea0003800000 */
[----:B------:R0:W5:Y:S02]  /*5cc0*/  LDG.E.LTC128B R177, desc[UR36][R4.64+0x104] ;  /* 0x0001042404b17981 */ /* 0x000164000c1e1920 */
.L_x_223:
[----:B------:R-:W-:Y:S05]  /*5cd0*/  BSYNC B1 ;  /* 0x0000000000017941 */ /* 0x000fea0003800000 */
.L_x_222:
[----:B-----5:R-:W-:Y:S01]  /*5ce0*/  FMUL R12, R177, R156 ;  /* 0x0000009cb10c7220 */ /* 0x020fe20000400000 */
[----:B------:R-:W-:Y:S01]  /*5cf0*/  ISETP.GT.AND P3, PT, R0, 0x40, P1 ;  /* 0x000000400000780c */ /* 0x000fe20000f64270 */
[----:B------:R-:W-:Y:S02]  /*5d00*/  BSSY B1, `(.L_x_224) ;  /* 0x0000005000017945 */ /* 0x000fe40003800000 */
[----:B------:R-:W-:-:S05]  /*5d10*/  FFMA R57, R57, R155, R12 ;  /* 0x0000009b39397223 */ /* 0x000fca000000000c */
[----:B------:R0:W-:Y:S05]  /*5d20*/  @P2 STG.E desc[UR36][R6.64+0x104], R57 ;  /* 0x0001043906002986 */ /* 0x0001ea000c101924 */
[----:B------:R-:W-:Y:S05]  /*5d30*/  @!P3 BRA `(.L_x_225) ;  /* 0x000000000004b947 */ /* 0x000fea0003800000 */
[----:B------:R0:W5:Y:S02]  /*5d40*/  LDG.E.LTC128B R177, desc[UR36][R10.64+0x100] ;  /* 0x000100240ab17981 */ /* 0x000164000c1e1920 */
.L_x_225:
[----:B------:R-:W-:Y:S05]  /*5d50*/  BSYNC B1 ;  /* 0x0000000000017941 */ /* 0x000fea0003800000 */
.L_x_224:
[----:B0----5:R-:W-:Y:S01]  /*5d60*/  FMUL R3, R177, R156 ;  /* 0x0000009cb1037220 */ /* 0x021fe20000400000 */
[----:B------:R-:W-:Y:S01]  /*5d70*/  ISETP.GT.AND P2, PT, R0, 0x41, P1 ;  /* 0x000000410000780c */ /* 0x000fe20000f44270 */
[----:B------:R-:W-:Y:S02]  /*5d80*/  BSSY B1, `(.L_x_226) ;  /* 0x0000005000017945 */ /* 0x000fe40003800000 */
[----:B------:R-:W-:-:S05]  /*5d90*/  FFMA R3, R58, R155, R3 ;  /* 0x0000009b3a037223 */ /* 0x000fca0000000003 */
[----:B------:R0:W-:Y:S05]  /*5da0*/  @P3 STG.E desc[UR36][R8.64+0x100], R3 ;  /* 0x0001000308003986 */ /* 0x0001ea000c101924 */
[----:B------:R-:W-:Y:S05]  /*5db0*/  @!P2 BRA `(.L_x_227) ;  /* 0x000000000004a947 */ /* 0x000fea0003800000 */
[----:B------:R0:W5:Y:S02]  /*5dc0*/  LDG.E.LTC128B R177, desc[UR36][R10.64+0x104] ;  /* 0x000104240ab17981 */ /* 0x000164000c1e1920 */
.L_x_227:
[----:B------:R-:W-:Y:S05]  /*5dd0*/  BSYNC B1 ;  /* 0x0000000000017941 */ /* 0x000fea0003800000 */
.L_x_226:
[----:B-----5:R-:W-:Y:S01]  /*5de0*/  FMUL R12, R177, R156 ;  /* 0x0000009cb10c7220 */ /* 0x020fe20000400000 */
[----:B------:R-:W-:Y:S01]  /*5df0*/  ISETP.GT.AND P3, PT, R0, 0x48, P0 ;  /* 0x000000480000780c */ /* 0x000fe20000764270 */
[----:B------:R-:W-:Y:S02]  /*5e00*/  BSSY B1, `(.L_x_228) ;  /* 0x0000005000017945 */ /* 0x000fe40003800000 */
[----:B------:R-:W-:-:S05]  /*5e10*/  FFMA R59, R59, R155, R12 ;  /* 0x0000009b3b3b7223 */ /* 0x000fca000000000c */
[----:B------:R0:W-:Y:S05]  /*5e20*/  @P2 STG.E desc[UR36][R8.64+0x104], R59 ;  /* 0x0001043b08002986 */ /* 0x0001ea000c101924 */
[----:B------:R-:W-:Y:S05]  /*5e30*/  @!P3 BRA `(.L_x_229) ;  /* 0x000000000004b947 */ /* 0x000fea0003800000 */
[----:B------:R0:W5:Y:S02]  /*5e40*/  LDG.E.LTC128B R177, desc[UR36][R4.64+0x120] ;  /* 0x0001202404b17981 */ /* 0x000164000c1e1920 */
.L_x_229:
[----:B------:R-:W-:Y:S05]  /*5e50*/  BSYNC B1 ;  /* 0x0000000000017941 */ /* 0x000fea0003800000 */
.L_x_228:
[----:B0----5:R-:W-:Y:S01]  /*5e60*/  FMUL R3, R177, R156 ;  /* 0x0000009cb1037220 */ /* 0x021fe20000400000 */
[----:B------:R-:W-:Y:S01]  /*5e70*/  ISETP.GT.AND P2, PT, R0, 0x49, P0 ;  /* 0x000000490000780c */ /* 0x000fe20000744270 */
[----:B------:R-:W-:Y:S02]  /*5e80*/  BSSY B1, `(.L_x_230) ;  /* 0x0000005000017945 */ /* 0x000fe40003800000 */
[----:B------:R-:W-:-:S05]  /*5e90*/  FFMA R3, R60, R155, R3 ;  /* 0x0000009b3c037223 */ /* 0x000fca0000000003 */
[----:B------:R0:W-:Y:S05]  /*5ea0*/  @P3 STG.E desc[UR36][R6.64+0x120], R3 ;  /* 0x0001200306003986 */ /* 0x0001ea000c101924 */
[----:B------:R-:W-:Y:S05]  /*5eb0*/  @!P2 BRA `(.L_x_231) ;  /* 0x000000000004a947 */ /* 0x000fea0003800000 */
[----:B------:R0:W5:Y:S02]  /*5ec0*/  LDG.E.LTC128B R177, desc[UR36][R4.64+0x124] ;  /* 0x0001242404b17981 */ /* 0x000164000c1e1920 */
.L_x_231:
[----:B------:R-:W-:Y:S05]  /*5ed0*/  BSYNC B1 ;  /* 0x0000000000017941 */ /* 0x000fea0003800000 */
.L_x_230:
[----:B-----5:R-:W-:Y:S01]  /*5ee0*/  FMUL R12, R177, R156 ;  /* 0x0000009cb10c7220 */ /* 0x020fe20000400000 */
[----:B------:R-:W-:Y:S01]  /*5ef0*/  ISETP.GT.AND P3, PT, R0, 0x48, P1 ;  /* 0x000000480000780c */ /* 0x000fe20000f64270 */
[----:B------:R-:W-:Y:S02]  /*5f00*/  BSSY B1, `(.L_x_232) ;  /* 0x0000005000017945 */ /* 0x000fe40003800000 */
[----:B------:R-:W-:-:S05]  /*5f10*/  FFMA R61, R61, R155, R12 ;  /* 0x0000009b3d3d7223 */ /* 0x000fca000000000c */
[----:B------:R0:W-:Y:S05]  /*5f20*/  @P2 STG.E desc[UR36][R6.64+0x124], R61 ;  /* 0x0001243d06002986 */ /* 0x0001ea000c101924 */
[----:B------:R-:W-:Y:S05]  /*5f30*/  @!P3 BRA `(.L_x_233) ;  /* 0x000000000004b947 */ /* 0x000fea0003800000 */
[----:B------:R0:W5:Y:S02]  /*5f40*/  LDG.E.LTC128B R177, desc[UR36][R10.64+0x120] ;  /* 0x000120240ab17981 */ /* 0x000164000c1e1920 */
.L_x_233:
[----:B------:R-:W-:Y:S05]  /*5f50*/  BSYNC B1 ;  /* 0x0000000000017941 */ /* 0x000fea0003800000 */
.L_x_232:
[----:B0----5:R-:W-:Y:S01]  /*5f60*/  FMUL R3, R177, R156 ;  /* 0x0000009cb1037220 */ /* 0x021fe20000400000 */
[----:B------:R-:W-:Y:S01]  /*5f70*/  ISETP.GT.AND P2, PT, R0, 0x49, P1 ;  /* 0x000000490000780c */ /* 0x000fe20000f44270 */
[----:B------:R-:W-:Y:S02]  /*5f80*/  BSSY B1, `(.L_x_234) ;  /* 0x0000005000017945 */ /* 0x000fe40003800000 */
[----:B------:R-:W-:-:S05]  /*5f90*/  FFMA R3, R62, R155, R3 ;  /* 0x0000009b3e037223 */ /* 0x000fca0000000003 */
[----:B------:R0:W-:Y:S05]  /*5fa0*/  @P3 STG.E desc[UR36][R8.64+0x120], R3 ;  /* 0x0001200308003986 */ /* 0x0001ea000c101924 */
[----:B------:R-:W-:Y:S05]  /*5fb0*/  @!P2 BRA `(.L_x_235) ;  /* 0x000000000004a947 */ /* 0x000fea0003800000 */
[----:B------:R0:W5:Y:S02]  /*5fc0*/  LDG.E.LTC128B R177, desc[UR36][R10.64+0x124] ;  /* 0x000124240ab17981 */ /* 0x000164000c1e1920 */
.L_x_235:
[----:B------:R-:W-:Y:S05]  /*5fd0*/  BSYNC B1 ;  /* 0x0000000000017941 */ /* 0x000fea0003800000 */
.L_x_234:
[----:B-----5:R-:W-:Y:S01]  /*5fe0*/  FMUL R12, R177, R156 ;  /* 0x0000009cb10c7220 */ /* 0x020fe20000400000 */
[----:B------:R-:W-:Y:S01]  /*5ff0*/  ISETP.GT.AND P3, PT, R0, 0x50, P0 ;  /* 0x000000500000780c */ /* 0x000fe20000764270 */
[----:B------:R-:W-:Y:S02]  /*6000*/  BSSY B1, `(.L_x_236) ;  /* 0x0000005000017945 */ /* 0x000fe40003800000 */
[----:B------:R-:W-:-:S05]  /*6010*/  FFMA R63, R63, R155, R12 ;  /* 0x0000009b3f3f7223 */ /* 0x000fca000000000c */
[----:B------:R0:W-:Y:S05]  /*6020*/  @P2 STG.E desc[UR36][R8.64+0x124], R63 ;  /* 0x0001243f08002986 */ /* 0x0001ea000c101924 */
[----:B------:R-:W-:Y:S05]  /*6030*/  @!P3 BRA `(.L_x_237) ;  /* 0x000000000004b947 */ /* 0x000fea0003800000 */
[----:B------:R0:W5:Y:S02]  /*6040*/  LDG.E.LTC128B R177, desc[UR36][R4.64+0x140] ;  /* 0x0001402404b17981 */ /* 0x000164000c1e1920 */
.L_x_237:
[----:B------:R-:W-:Y:S05]  /*6050*/  BSYNC B1 ;  /* 0x0000000000017941 */ /* 0x000fea0003800000 */
.L_x_236:
[----:B0----5:R-:W-:Y:S01]  /*6060*/  FMUL R3, R177, R156 ;  /* 0x0000009cb1037220 */ /* 0x021fe20000400000 */
[----:B------:R-:W-:Y:S01]  /*6070*/  ISETP.GT.AND P2, PT, R0, 0x51, P0 ;  /* 0x000000510000780c */ /* 0x000fe20000744270 */
[----:B------:R-:W-:Y:S02]  /*6080*/  BSSY B1, `(.L_x_238) ;  /* 0x0000005000017945 */ /* 0x000fe40003800000 */
[----:B------:R-:W-:-:S05]  /*6090*/  FFMA R3, R64, R155, R3 ;  /* 0x0000009b40037223 */ /* 0x000fca0000000003 */
[----:B------:R0:W-:Y:S05]  /*60a0*/  @P3 STG.E desc[UR36][R6.64+0x140], R3 ;  /* 0x0001400306003986 */ /* 0x0001ea000c101924 */
[----:B------:R-:W-:Y:S05]  /*60b0*/  @!P2 BRA `(.L_x_239) ;  /* 0x000000000004a947 */ /* 0x000fea0003800000 */
[----:B------:R0:W5:Y:S02]  /*60c0*/  LDG.E.LTC128B R177, desc[UR36][R4.64+0x144] ;  /* 0x0001442404b17981 */ /* 0x000164000c1e1920 */
.L_x_239:
[----:B------:R-:W-:Y:S05]  /*60d0*/  BSYNC B1 ;  /* 0x0000000000017941 */ /* 0x000fea0003800000 */
.L_x_238:
[----:B-----5:R-:W-:Y:S01]  /*60e0*/  FMUL R12, R177, R156 ;  /* 0x0000009cb10c7220 */ /* 0x020fe20000400000 */
[----:B------:R-:W-:Y:S01]  /*60f0*/  ISETP.GT.AND P3, PT, R0, 0x50, P1 ;  /* 0x000000500000780c */ /* 0x000fe20000f64270 */
[----:B------:R-:W-:Y:S02]  /*6100*/  BSSY B1, `(.L_x_240) ;  /* 0x0000005000017945 */ /* 0x000fe40003800000 */
[----:B------:R-:W-:-:S05]  /*6110*/  FFMA R65, R65, R155, R12 ;  /* 0x0000009b41417223 */ /* 0x000fca000000000c */
[----:B------:R0:W-:Y:S05]  /*6120*/  @P2 STG.E desc[UR36][R6.64+0x144], R65 ;  /* 0x0001444106002986 */ /* 0x0001ea000c101924 */
[----:B------:R-:W-:Y:S05]  /*6130*/  @!P3 BRA `(.L_x_241) ;  /* 0x000000000004b947 */ /* 0x000fea0003800000 */
[----:B------:R0:W5:Y:S02]  /*6140*/  LDG.E.LTC128B R177, desc[UR36][R10.64+0x140] ;  /* 0x000140240ab17981 */ /* 0x000164000c1e1920 */
.L_x_241:
[----:B------:R-:W-:Y:S05]  /*6150*/  BSYNC B1 ;  /* 0x0000000000017941 */ /* 0x000fea0003800000 */
.L_x_240:
[----:B0----5:R-:W-:Y:S01]  /*6160*/  FMUL R3, R177, R156 ;  /* 0x0000009cb1037220 */ /* 0x021fe20000400000 */
[----:B------:R-:W-:Y:S01]  /*6170*/  ISETP.GT.AND P2, PT, R0, 0x51, P1 ;  /* 0x000000510000780c */ /* 0x000fe20000f44270 */
[----:B------:R-:W-:Y:S02]  /*6180*/  BSSY B1, `(.L_x_242) ;  /* 0x0000005000017945 */ /* 0x000fe40003800000 */
[----:B------:R-:W-:-:S05]  /*6190*/  FFMA R3, R66, R155, R3 ;  /* 0x0000009b42037223 */ /* 0x000fca0000000003 */
[----:B------:R0:W-:Y:S05]  /*61a0*/  @P3 STG.E desc[UR36][R8.64+0x140], R3 ;  /* 0x0001400308003986 */ /* 0x0001ea000c101924 */
[----:B------:R-:W-:Y:S05]  /*61b0*/  @!P2 BRA `(.L_x_243) ;  /* 0x000000000004a947 */ /* 0x000fea0003800000 */
[----:B------:R0:W5:Y:S02]  /*61c0*/  LDG.E.LTC128B R177, desc[UR36][R10.64+0x144] ;  /* 0x000144240ab17981 */ /* 0x000164000c1e1920 */
.L_x_243:
[----:B------:R-:W-:Y:S05]  /*61d0*/  BSYNC B1 ;  /* 0x0000000000017941 */ /* 0x000fea0003800000 */
.L_x_242:
[----:B-----5:R-:W-:Y:S01]  /*61e0*/  FMUL R12, R177, R156 ;  /* 0x0000009cb10c7220 */ /* 0x020fe20000400000 */
[----:B------:R-:W-:Y:S01]  /*61f0*/  ISETP.GT.AND P3, PT, R0, 0x58, P0 ;  /* 0x000000580000780c */ /* 0x000fe20000764270 */
[----:B------:R-:W-:Y:S02]  /*6200*/  BSSY B1, `(.L_x_244) ;  /* 0x0000005000017945 */ /* 0x000fe40003800000 */
[----:B------:R-:W-:-:S05]  /*6210*/  FFMA R67, R67, R155, R12 ;  /* 0x0000009b43437223 */ /* 0x000fca000000000c */
[----:B------:R0:W-:Y:S05]  /*6220*/  @P2 STG.E desc[UR36][R8.64+0x144], R67 ;  /* 0x0001444308002986 */ /* 0x0001ea000c101924 */
[----:B------:R-:W-:Y:S05]  /*6230*/  @!P3 BRA `(.L_x_245) ;  /* 0x000000000004b947 */ /* 0x000fea0003800000 */
[----:B------:R0:W5:Y:S02]  /*6240*/  LDG.E.LTC128B R177, desc[UR36][R4.64+0x160] ;  /* 0x0001602404b17981 */ /* 0x000164000c1e1920 */
.L_x_245:
[----:B------:R-:W-:Y:S05]  /*6250*/  BSYNC B1 ;  /* 0x0000000000017941 */ /* 0x000fea0003800000 */
.L_x_244:
[----:B0----5:R-:W-:Y:S01]  /*6260*/  FMUL R3, R177, R156 ;  /* 0x0000009cb1037220 */ /* 0x021fe20000400000 */
[----:B------:R-:W-:Y:S01]  /*6270*/  ISETP.GT.AND P2, PT, R0, 0x59, P0 ;  /* 0x000000590000780c */ /* 0x000fe20000744270 */
[----:B------:R-:W-:Y:S02]  /*6280*/  BSSY B1, `(.L_x_246) ;  /* 0x0000005000017945 */ /* 0x000fe40003800000 */
[----:B------:R-:W-:-:S05]  /*6290*/  FFMA R3, R68, R155, R3 ;  /* 0x0000009b44037223 */ /* 0x000fca0000000003 */
[----:B------:R0:W-:Y:S05]  /*62a0*/  @P3 STG.E desc[UR36][R6.64+0x160], R3 ;  /* 0x0001600306003986 */ /* 0x0001ea000c101924 */
[----:B------:R-:W-:Y:S05]  /*62b0*/  @!P2 BRA `(.L_x_247) ;  /* 0x000000000004a947 */ /* 0x000fea0003800000 */
[----:B------:R0:W5:Y:S02]  /*62c0*/  LDG.E.LTC128B R177, desc[UR36][R4.64+0x164] ;  /* 0x0001642404b17981 */ /* 0x000164000c1e1920 */
.L_x_247:
[----:B------:R-:W-:Y:S05]  /*62d0*/  BSYNC B1 ;  /* 0x0000000000017941 */ /* 0x000fea0003800000 */
.L_x_246:
[----:B-----5:R-:W-:Y:S01]  /*62e0*/  FMUL R12, R177, R156 ;  /* 0x0000009cb10c7220 */ /* 0x020fe20000400000 */
[----:B------:R-:W-:Y:S01]  /*62f0*/  ISETP.GT.AND P3, PT, R0, 0x58, P1 ;  /* 0x000000580000780c */ /* 0x000fe20000f64270 */
[----:B------:R-:W-:Y:S02]  /*6300*/  BSSY B1, `(.L_x_248) ;  /* 0x0000005000017945 */ /* 0x000fe40003800000 */
[----:B------:R-:W-:-:S05]  /*6310*/  FFMA R69, R69, R155, R12 ;  /* 0x0000009b45457223 */ /* 0x000fca000000000c */
[----:B------:R0:W-:Y:S05]  /*6320*/  @P2 STG.E desc[UR36][R6.64+0x164], R69 ;  /* 0x0001644506002986 */ /* 0x0001ea000c101924 */
[----:B------:R-:W-:Y:S05]  /*6330*/  @!P3 BRA `(.L_x_249) ;  /* 0x000000000004b947 */ /* 0x000fea0003800000 */
[----:B------:R0:W5:Y:S02]  /*6340*/  LDG.E.LTC128B R177, desc[UR36][R10.64+0x160] ;  /* 0x000160240ab17981 */ /* 0x000164000c1e1920 */
.L_x_249:
[----:B------:R-:W-:Y:S05]  /*6350*/  BSYNC B1 ;  /* 0x0000000000017941 */ /* 0x000fea0003800000 */
.L_x_248:
[----:B0----5:R-:W-:Y:S01]  /*6360*/  FMUL R3, R177, R156 ;  /* 0x0000009cb1037220 */ /* 0x021fe20000400000 */
[----:B------:R-:W-:Y:S01]  /*6370*/  ISETP.GT.AND P2, PT, R0, 0x59, P1 ;  /* 0x000000590000780c */ /* 0x000fe20000f44270 */
[----:B------:R-:W-:Y:S02]  /*6380*/  BSSY B1, `(.L_x_250) ;  /* 0x0000005000017945 */ /* 0x000fe40003800000 */
[----:B------:R-:W-:-:S05]  /*6390*/  FFMA R3, R70, R155, R3 ;  /* 0x0000009b46037223 */ /* 0x000fca0000000003 */
[----:B------:R0:W-:Y:S05]  /*63a0*/  @P3 STG.E desc[UR36][R8.64+0x160], R3 ;  /* 0x0001600308003986 */ /* 0x0001ea000c101924 */
[----:B------:R-:W-:Y:S05]  /*63b0*/  @!P2 BRA `(.L_x_251) ;  /* 0x000000000004a947 */ /* 0x000fea0003800000 */
[----:B------:R0:W5:Y:S02]  /*63c0*/  LDG.E.LTC128B R177, desc[UR36][R10.64+0x164] ;  /* 0x000164240ab17981 */ /* 0x000164000c1e1920 */
.L_x_251:
[----:B------:R-:W-:Y:S05]  /*63d0*/  BSYNC B1 ;  /* 0x0000000000017941 */ /* 0x000fea0003800000 */
.L_x_250:
[----:B-----5:R-:W-:Y:S01]  /*63e0*/  FMUL R12, R177, R156 ;  /* 0x0000009cb10c7220 */ /* 0x020fe20000400000 */
[----:B------:R-:W-:Y:S01]  /*63f0*/  ISETP.GT.AND P3, PT, R0, 0x60, P0 ;  /* 0x000000600000780c */ /* 0x000fe20000764270 */
[----:B------:R-:W-:Y:S02]  /*6400*/  BSSY B1, `(.L_x_252) ;  /* 0x0000005000017945 */ /* 0x000fe40003800000 */
[----:B------:R-:W-:-:S05]  /*6410*/  FFMA R71, R71, R155, R12 ;  /* 0x0000009b47477223 */ /* 0x000fca000000000c */
[----:B------:R0:W-:Y:S05]  /*6420*/  @P2 STG.E desc[UR36][R8.64+0x164], R71 ;  /* 0x0001644708002986 */ /* 0x0001ea000c101924 */
[----:B------:R-:W-:Y:S05]  /*6430*/  @!P3 BRA `(.L_x_253) ;  /* 0x000000000004b947 */ /* 0x000fea0003800000 */
[----:B------:R0:W5:Y:S02]  /*6440*/  LDG.E.LTC128B R177, desc[UR36][R4.64+0x180] ;  /* 0x0001802404b17981 */ /* 0x000164000c1e1920 */
.L_x_253:
[----:B------:R-:W-:Y:S05]  /*6450*/  BSYNC B1 ;  /* 0x0000000000017941 */ /* 0x000fea0003800000 */
.L_x_252:
[----:B0----5:R-:W-:Y:S01]  /*6460*/  FMUL R3, R177, R156 ;  /* 0x0000009cb1037220 */ /* 0x021fe20000400000 */
[----:B------:R-:W-:Y:S01]  /*6470*/  ISETP.GT.AND P2, PT, R0, 0x61, P0 ;  /* 0x000000610000780c */ /* 0x000fe20000744270 */
[----:B------:R-:W-:Y:S02]  /*6480*/  BSSY B1, `(.L_x_254) ;  /* 0x0000005000017945 */ /* 0x000fe40003800000 */
[----:B------:R-:W-:-:S05]  /*6490*/  FFMA R3, R72, R155, R3 ;  /* 0x0000009b48037223 */ /* 0x000fca0000000003 */
[----:B------:R0:W-:Y:S05]  /*64a0*/  @P3 STG.E desc[UR36][R6.64+0x180], R3 ;  /* 0x0001800306003986 */ /* 0x0001ea000c101924 */
[----:B------:R-:W-:Y:S05]  /*64b0*/  @!P2 BRA `(.L_x_255) ;  /* 0x000000000004a947 */ /* 0x000fea0003800000 */
[----:B------:R0:W5:Y:S02]  /*64c0*/  LDG.E.LTC128B R177, desc[UR36][R4.64+0x184] ;  /* 0x0001842404b17981 */ /* 0x000164000c1e1920 */
.L_x_255:
[----:B------:R-:W-:Y:S05]  /*64d0*/  BSYNC B1 ;  /* 0x0000000000017941 */ /* 0x000fea0003800000 */
.L_x_254:
[----:B-----5:R-:W-:Y:S01]  /*64e0*/  FMUL R12, R177, R156 ;  /* 0x0000009cb10c7220 */ /* 0x020fe20000400000 */
[----:B------:R-:W-:Y:S01]  /*64f0*/  ISETP.GT.AND P3, PT, R0, 0x60, P1 ;  /* 0x000000600000780c */ /* 0x000fe20000f64270 */
[----:B------:R-:W-:Y:S02]  /*6500*/  BSSY B1, `(.L_x_256) ;  /* 0x0000005000017945 */ /* 0x000fe40003800000 */
[----:B------:R-:W-:-:S05]  /*6510*/  FFMA R73, R73, R155, R12 ;  /* 0x0000009b49497223 */ /* 0x000fca000000000c */
[----:B------:R0:W-:Y:S05]  /*6520*/  @P2 STG.E desc[UR36][R6.64+0x184], R73 ;  /* 0x0001844906002986 */ /* 0x0001ea000c101924 */
[----:B------:R-:W-:Y:S05]  /*6530*/  @!P3 BRA `(.L_x_257) ;  /* 0x000000000004b947 */ /* 0x000fea0003800000 */
[----:B------:R0:W5:Y:S02]  /*6540*/  LDG.E.LTC128B R177, desc[UR36][R10.64+0x180] ;  /* 0x000180240ab17981 */ /* 0x000164000c1e1920 */
.L_x_257:
[----:B------:R-:W-:Y:S05]  /*6550*/  BSYNC B1 ;  /* 0x0000000000017941 */ /* 0x000fea0003800000 */
.L_x_256:
[----:B0----5:R-:W-:Y:S01]  /*6560*/  FMUL R3, R177, R156 ;  /* 0x0000009cb1037220 */ /* 0x021fe20000400000 */
[----:B------:R-:W-:Y:S01]  /*6570*/  ISETP.GT.AND P2, PT, R0, 0x61, P1 ;  /* 0x000000610000780c */ /* 0x000fe20000f44270 */
[----:B------:R-:W-:Y:S02]  /*6580*/  BSSY B1, `(.L_x_258) ;  /* 0x0000005000017945 */ /* 0x000fe40003800000 */
[----:B------:R-:W-:-:S05]  /*6590*/  FFMA R3, R74, R155, R3 ;  /* 0x0000009b4a037223 */ /* 0x000fca0000000003 */
[----:B------:R0:W-:Y:S05]  /*65a0*/  @P3 STG.E desc[UR36][R8.64+0x180], R3 ;  /* 0x0001800308003986 */ /* 0x0001ea000c101924 */
[----:B------:R-:W-:Y:S05]  /*65b0*/  @!P2 BRA `(.L_x_259) ;  /* 0x000000000004a947 */ /* 0x000fea0003800000 */
[----:B------:R0:W5:Y:S02]  /*65c0*/  LDG.E.LTC128B R177, desc[UR36][R10.64+0x184] ;  /* 0x000184240ab17981 */ /* 0x000164000c1e1920 */
.L_x_259:
[----:B------:R-:W-:Y:S05]  /*65d0*/  BSYNC B1 ;  /* 0x0000000000017941 */ /* 0x000fea0003800000 */
.L_x_258:
[----:B-----5:R-:W-:Y:S01]  /*65e0*/  FMUL R12, R177, R156 ;  /* 0x0000009cb10c7220 */ /* 0x020fe20000400000 */
[----:B------:R-:W-:Y:S01]  /*65f0*/  ISETP.GT.AND P3, PT, R0, 0x68, P0 ;  /* 0x000000680000780c */ /* 0x000fe20000764270 */
[----:B------:R-:W-:Y:S02]  /*6600*/  BSSY B1, `(.L_x_260) ;  /* 0x0000005000017945 */ /* 0x000fe40003800000 */
[----:B------:R-:W-:-:S05]  /*6610*/  FFMA R75, R75, R155, R12 ;  /* 0x0000009b4b4b7223 */ /* 0x000fca000000000c */
[----:B------:R0:W-:Y:S05]  /*6620*/  @P2 STG.E desc[UR36][R8.64+0x184], R75 ;  /* 0x0001844b08002986 */ /* 0x0001ea000c101924 */
[----:B------:R-:W-:Y:S05]  /*6630*/  @!P3 BRA `(.L_x_261) ;  /* 0x000000000004b947 */ /* 0x000fea0003800000 */
[----:B------:R0:W5:Y:S02]  /*6640*/  LDG.E.LTC128B R177, desc[UR36][R4.64+0x1a0] ;  /* 0x0001a02404b17981 */ /* 0x000164000c1e1920 */
.L_x_261:
[----:B------:R-:W-:Y:S05]  /*6650*/  BSYNC B1 ;  /* 0x0000000000017941 */ /* 0x000fea0003800000 */
.L_x_260:
[----:B0----5:R-:W-:Y:S01]  /*6660*/  FMUL R3, R177, R156 ;  /* 0x0000009cb1037220 */ /* 0x021fe20000400000 */
[----:B------:R-:W-:Y:S01]  /*6670*/  ISETP.GT.AND P2, PT, R0, 0x69, P0 ;  /* 0x000000690000780c */ /* 0x000fe20000744270 */
[----:B------:R-:W-:Y:S02]  /*6680*/  BSSY B1, `(.L_x_262) ;  /* 0x0000005000017945 */ /* 0x000fe40003800000 */
[----:B------:R-:W-:-:S05]  /*6690*/  FFMA R3, R76, R155, R3 ;  /* 0x0000009b4c037223 */ /* 0x000fca0000000003 */
[----:B------:R0:W-:Y:S05]  /*66a0*/  @P3 STG.E desc[UR36][R6.64+0x1a0], R3 ;  /* 0x0001a00306003986 */ /* 0x0001ea000c101924 */
[----:B------:R-:W-:Y:S05]  /*66b0*/  @!P2 BRA `(.L_x_263) ;  /* 0x000000000004a947 */ /* 0x000fea0003800000 */
[----:B------:R0:W5:Y:S02]  /*66c0*/  LDG.E.LTC128B R177, desc[UR36][R4.64+0x1a4] ;  /* 0x0001a42404b17981 */ /* 0x000164000c1e1920 */
.L_x_263:
[----:B------:R-:W-:Y:S05]  /*66d0*/  BSYNC B1 ;  /* 0x0000000000017941 */ /* 0x000fea0003800000 */
.L_x_262:
[----:B-----5:R-:W-:Y:S01]  /*66e0*/  FMUL R12, R177, R156 ;  /* 0x0000009cb10c7220 */ /* 0x020fe20000400000 */
[----:B------:R-:W-:Y:S01]  /*66f0*/  ISETP.GT.AND P3, PT, R0, 0x68, P1 ;  /* 0x000000680000780c */ /* 0x000fe20000f64270 */
[----:B------:R-:W-:Y:S02]  /*6700*/  BSSY B1, `(.L_x_264) ;  /* 0x0000005000017945 */ /* 0x000fe40003800000 */
[----:B------:R-:W-:-:S05]  /*6710*/  FFMA R77, R77, R155, R12 ;  /* 0x0000009b4d4d7223 */ /* 0x000fca000000000c */
[----:B------:R0:W-:Y:S05]  /*6720*/  @P2 STG.E desc[UR36][R6.64+0x1a4], R77 ;  /* 0x0001a44d06002986 */ /* 0x0001ea000c101924 */
[----:B------:R-:W-:Y:S05]  /*6730*/  @!P3 BRA `(.L_x_265) ;  /* 0x000000000004b947 */ /* 0x000fea0003800000 */
[----:B------:R0:W5:Y:S02]  /*6740*/  LDG.E.LTC128B R177, desc[UR36][R10.64+0x1a0] ;  /* 0x0001a0240ab17981 */ /* 0x000164000c1e1920 */
.L_x_265:
[----:B------:R-:W-:Y:S05]  /*6750*/  BSYNC B1 ;  /* 0x0000000000017941 */ /* 0x000fea0003800000 */
.L_x_264:
[----:B0----5:R-:W-:Y:S01]  /*6760*/  FMUL R3, R177, R156 ;  /* 0x0000009cb1037220 */ /* 0x021fe20000400000 */
[----:B------:R-:W-:Y:S01]  /*6770*/  ISETP.GT.AND P2, PT, R0, 0x69, P1 ;  /* 0x000000690000780c */ /* 0x000fe20000f44270 */
[----:B------:R-:W-:Y:S02]  /*6780*/  BSSY B1, `(.L_x_266) ;  /* 0x0000005000017945 */ /* 0x000fe40003800000 */
[----:B------:R-:W-:-:S05]  /*6790*/  FFMA R3, R78, R155, R3 ;  /* 0x0000009b4e037223 */ /* 0x000fca0000000003 */
[----:B------:R0:W-:Y:S05]  /*67a0*/  @P3 STG.E desc[UR36][R8.64+0x1a0], R3 ;  /* 0x0001a00308003986 */ /* 0x0001ea000c101924 */
[----:B------:R-:W-:Y:S05]  /*67b0*/  @!P2 BRA `(.L_x_267) ;  /* 0x000000000004a947 */ /* 0x000fea0003800000 */
[----:B------:R0:W5:Y:S02]  /*67c0*/  LDG.E.LTC128B R177, desc[UR36][R10.64+0x1a4] ;  /* 0x0001a4240ab17981 */ /* 0x000164000c1e1920 */
.L_x_267:
[----:B------:R-:W-:Y:S05]  /*67d0*/  BSYNC B1 ;  /* 0x0000000000017941 */ /* 0x000fea0003800000 */
.L_x_266:
[----:B-----5:R-:W-:Y:S01]  /*67e0*/  FMUL R12, R177, R156 ;  /* 0x0000009cb10c7220 */ /* 0x020fe20000400000 */
[----:B------:R-:W-:Y:S01]  /*67f0*/  ISETP.GT.AND P3, PT, R0, 0x70, P0 ;  /* 0x000000700000780c */ /* 0x000fe20000764270 */
[----:B------:R-:W-:Y:S02]  /*6800*/  BSSY B1, `(.L_x_268) ;  /* 0x0000005000017945 */ /* 0x000fe40003800000 */
[----:B------:R-:W-:-:S05]  /*6810*/  FFMA R79, R79, R155, R12 ;  /* 0x0000009b4f4f7223 */ /* 0x000fca000000000c */
[----:B------:R0:W-:Y:S05]  /*6820*/  @P2 STG.E desc[UR36][R8.64+0x1a4], R79 ;  /* 0x0001a44f08002986 */ /* 0x0001ea000c101924 */
[----:B------:R-:W-:Y:S05]  /*6830*/  @!P3 BRA `(.L_x_269) ;  /* 0x000000000004b947 */ /* 0x000fea0003800000 */
[----:B------:R0:W5:Y:S02]  /*6840*/  LDG.E.LTC128B R177, desc[UR36][R4.64+0x1c0] ;  /* 0x0001c02404b17981 */ /* 0x000164000c1e1920 */
.L_x_269:
[----:B------:R-:W-:Y:S05]  /*6850*/  BSYNC B1 ;  /* 0x0000000000017941 */ /* 0x000fea0003800000 */
.L_x_268:
[----:B0----5:R-:W-:Y:S01]  /*6860*/  FMUL R3, R177, R156 ;  /* 0x0000009cb1037220 */ /* 0x021fe20000400000 */
[----:B------:R-:W-:Y:S01]  /*6870*/  ISETP.GT.AND P2, PT, R0, 0x71, P0 ;  /* 0x000000710000780c */ /* 0x000fe20000744270 */
[----:B------:R-:W-:Y:S02]  /*6880*/  BSSY B1, `(.L_x_270) ;  /* 0x0000005000017945 */ /* 0x000fe40003800000 */
[----:B------:R-:W-:-:S05]  /*6890*/  FFMA R3, R80, R155, R3 ;  /* 0x0000009b50037223 */ /* 0x000fca0000000003 */
[----:B------:R0:W-:Y:S05]  /*68a0*/  @P3 STG.E desc[UR36][R6.64+0x1c0], R3 ;  /* 0x0001c00306003986 */ /* 0x0001ea000c101924 */
[----:B------:R-:W-:Y:S05]  /*68b0*/  @!P2 BRA `(.L_x_271) ;  /* 0x000000000004a947 */ /* 0x000fea0003800000 */
[----:B------:R0:W5:Y:S02]  /*68c0*/  LDG.E.LTC128B R177, desc[UR36][R4.64+0x1c4] ;  /* 0x0001c42404b17981 */ /* 0x000164000c1e1920 */
.L_x_271:
[----:B------:R-:W-:Y:S05]  /*68d0*/  BSYNC B1 ;  /* 0x0000000000017941 */ /* 0x000fea0003800000 */
.L_x_270:
[----:B-----5:R-:W-:Y:S01]  /*68e0*/  FMUL R12, R177, R156 ;  /* 0x0000009cb10c7220 */ /* 0x020fe20000400000 */
[----:B------:R-:W-:Y:S01]  /*68f0*/  ISETP.GT.AND P3, PT, R0, 0x70, P1 ;  /* 0x000000700000780c */ /* 0x000fe20000f64270 */
[----:B------:R-:W-:Y:S02]  /*6900*/  BSSY B1, `(.L_x_272) ;  /* 0x0000005000017945 */ /* 0x000fe40003800000 */
[----:B------:R-:W-:-:S05]  /*6910*/  FFMA R81, R81, R155, R12 ;  /* 0x0000009b51517223 */ /* 0x000fca000000000c */
[----:B------:R0:W-:Y:S05]  /*6920*/  @P2 STG.E desc[UR36][R6.64+0x1c4], R81 ;  /* 0x0001c45106002986 */ /* 0x0001ea000c101924 */
[----:B------:R-:W-:Y:S05]  /*6930*/  @!P3 BRA `(.L_x_273) ;  /* 0x000000000004b947 */ /* 0x000fea0003800000 */
[----:B------:R0:W5:Y:S02]  /*6940*/  LDG.E.LTC128B R177, desc[UR36][R10.64+0x1c0] ;  /* 0x0001c0240ab17981 */ /* 0x000164000c1e1920 */
.L_x_273:
[----:B------:R-:W-:Y:S05]  /*6950*/  BSYNC B1 ;  /* 0x0000000000017941 */ /* 0x000fea0003800000 */
.L_x_272:
[----:B0----5:R-:W-:Y:S01]  /*6960*/  FMUL R3, R177, R156 ;  /* 0x0000009cb1037220 */ /* 0x021fe20000400000 */
[----:B------:R-:W-:Y:S01]  /*6970*/  ISETP.GT.AND P2, PT, R0, 0x71, P1 ;  /* 0x000000710000780c */ /* 0x000fe20000f44270 */
[----:B------:R-:W-:Y:S02]  /*6980*/  BSSY B1, `(.L_x_274) ;  /* 0x0000005000017945 */ /* 0x000fe40003800000 */
[----:B------:R-:W-:-:S05]  /*6990*/  FFMA R3, R82, R155, R3 ;  /* 0x0000009b52037223 */ /* 0x000fca0000000003 */
[----:B------:R0:W-:Y:S05]  /*69a0*/  @P3 STG.E desc[UR36][R8.64+0x1c0], R3 ;  /* 0x0001c00308003986 */ /* 0x0001ea000c101924 */
[----:B------:R-:W-:Y:S05]  /*69b0*/  @!P2 BRA `(.L_x_275) ;  /* 0x000000000004a947 */ /* 0x000fea0003800000 */
[----:B------:R0:W5:Y:S02]  /*69c0*/  LDG.E.LTC128B R177, desc[UR36][R10.64+0x1c4] ;  /* 0x0001c4240ab17981 */ /* 0x000164000c1e1920 */
.L_x_275:
[----:B------:R-:W-:Y:S05]  /*69d0*/  BSYNC B1 ;  /* 0x0000000000017941 */ /* 0x000fea0003800000 */
.L_x_274:
[----:B-----5:R-:W-:Y:S01]  /*69e0*/  FMUL R12, R177, R156 ;  /* 0x0000009cb10c7220 */ /* 0x020fe20000400000 */
[----:B------:R-:W-:Y:S01]  /*69f0*/  ISETP.GT.AND P3, PT, R0, 0x78, P0 ;  /* 0x000000780000780c */ /* 0x000fe20000764270 */
[----:B------:R-:W-:Y:S02]  /*6a00*/  BSSY B1, `(.L_x_276) ;  /* 0x0000005000017945 */ /* 0x000fe40003800000 */
[----:B------:R-:W-:-:S05]  /*6a10*/  FFMA R83, R83, R155, R12 ;  /* 0x0000009b53537223 */ /* 0x000fca000000000c */
[----:B------:R0:W-:Y:S05]  /*6a20*/  @P2 STG.E desc[UR36][R8.64+0x1c4], R83 ;  /* 0x0001c45308002986 */ /* 0x0001ea000c101924 */
[----:B------:R-:W-:Y:S05]  /*6a30*/  @!P3 BRA `(.L_x_277) ;  /* 0x000000000004b947 */ /* 0x000fea0003800000 */
[----:B------:R0:W5:Y:S02]  /*6a40*/  LDG.E.LTC128B R177, desc[UR36][R4.64+0x1e0] ;  /* 0x0001e02404b17981 */ /* 0x000164000c1e1920 */
.L_x_277:
[----:B------:R-:W-:Y:S05]  /*6a50*/  BSYNC B1 ;  /* 0x0000000000017941 */ /* 0x000fea0003800000 */
.L_x_276:
[----:B0----5:R-:W-:Y:S01]  /*6a60*/  FMUL R3, R177, R156 ;  /* 0x0000009cb1037220 */ /* 0x021fe20000400000 */
[----:B------:R-:W-:Y:S01]  /*6a70*/  ISETP.GT.AND P0, PT, R0, 0x79, P0 ;  /* 0x000000790000780c */ /* 0x000fe20000704270 */
[----:B------:R-:W-:Y:S02]  /*6a80*/  BSSY B1, `(.L_x_278) ;  /* 0x0000005000017945 */ /* 0x000fe40003800000 */
[----:B------:R-:W-:-:S05]  /*6a90*/  FFMA R3, R84, R155, R3 ;  /* 0x0000009b54037223 */ /* 0x000fca0000000003 */
[----:B------:R0:W-:Y:S05]  /*6aa0*/  @P3 STG.E desc[UR36][R6.64+0x1e0], R3 ;  /* 0x0001e00306003986 */ /* 0x0001ea000c101924 */
[----:B------:R-:W-:Y:S05]  /*6ab0*/  @!P0 BRA `(.L_x_279) ;  /* 0x0000000000048947 */ /* 0x000fea0003800000 */
[----:B------:R0:W5:Y:S02]  /*6ac0*/  LDG.E.LTC128B R177, desc[UR36][R4.64+0x1e4] ;  /* 0x0001e42404b17981 */ /* 0x000164000c1e1920 */
.L_x_279:
[----:B------:R-:W-:Y:S05]  /*6ad0*/  BSYNC B1 ;  /* 0x0000000000017941 */ /* 0x000fea0003800000 */
.L_x_278:
[----:B0-2--5:R-:W-:Y:S01]  /*6ae0*/  FMUL R4, R177, R156 ;  /* 0x0000009cb1047220 */ /* 0x025fe20000400000 */
[----:B------:R-:W-:Y:S01]  /*6af0*/  ISETP.GT.AND P2, PT, R0, 0x78, P1 ;  /* 0x000000780000780c */ /* 0x000fe20000f44270 */
[----:B------:R-:W-:Y:S02]  /*6b00*/  BSSY B1, `(.L_x_280) ;  /* 0x0000005000017945 */ /* 0x000fe40003800000 */
[----:B------:R-:W-:-:S05]  /*6b10*/  FFMA R85, R85, R155, R4 ;  /* 0x0000009b55557223 */ /* 0x000fca0000000004 */
[----:B------:R0:W-:Y:S05]  /*6b20*/  @P0 STG.E desc[UR36][R6.64+0x1e4], R85 ;  /* 0x0001e45506000986 */ /* 0x0001ea000c101924 */
[----:B------:R-:W-:Y:S05]  /*6b30*/  @!P2 BRA `(.L_x_281) ;  /* 0x000000000004a947 */ /* 0x000fea0003800000 */
[----:B------:R2:W5:Y:S02]  /*6b40*/  LDG.E.LTC128B R177, desc[UR36][R10.64+0x1e0] ;  /* 0x0001e0240ab17981 */ /* 0x000564000c1e1920 */
.L_x_281:
[----:B------:R-:W-:Y:S05]  /*6b50*/  BSYNC B1 ;  /* 0x0000000000017941 */ /* 0x000fea0003800000 */
.L_x_280:
[----:B-----5:R-:W-:Y:S01]  /*6b60*/  FMUL R3, R177, R156 ;  /* 0x0000009cb1037220 */ /* 0x020fe20000400000 */
[----:B------:R-:W-:Y:S01]  /*6b70*/  @P2 MOV R4, R8 ;  /* 0x0000000800042202 */ /* 0x000fe20000000f00 */
[----:B------:R-:W-:Y:S01]  /*6b80*/  @P2 IMAD.MOV.U32 R5, RZ, RZ, R9 ;  /* 0x000000ffff052224 */ /* 0x000fe200078e0009 */
[----:B------:R-:W-:Y:S01]  /*6b90*/  ISETP.GT.AND P1, PT, R0, 0x79, P1 ;  /* 0x000000790000780c */ /* 0x000fe20000f24270 */
[----:B------:R-:W-:Y:S01]  /*6ba0*/  FFMA R3, R86, R155, R3 ;  /* 0x0000009b56037223 */ /* 0x000fe20000000003 */
[----:B------:R-:W-:Y:S04]  /*6bb0*/  BSSY B1, `(.L_x_282) ;  /* 0x0000004000017945 */ /* 0x000fe80003800000 */
[----:B------:R0:W-:Y:S07]  /*6bc0*/  @P2 STG.E desc[UR36][R4.64+0x1e0], R3 ;  /* 0x0001e00304002986 */ /* 0x0001ee000c101924 */
[----:B------:R-:W-:Y:S05]  /*6bd0*/  @!P1 BRA `(.L_x_283) ;  /* 0x0000000000049947 */ /* 0x000fea0003800000 */
[----:B------:R0:W5:Y:S02]  /*6be0*/  LDG.E.LTC128B R177, desc[UR36][R10.64+0x1e4] ;  /* 0x0001e4240ab17981 */ /* 0x000164000c1e1920 */
.L_x_283:
[----:B------:R-:W-:Y:S05]  /*6bf0*/  BSYNC B1 ;  /* 0x0000000000017941 */ /* 0x000fea0003800000 */
.L_x_282:
[----:B-----5:R-:W-:-:S04]  /*6c00*/  FMUL R0, R177, R156 ;  /* 0x0000009cb1007220 */ /* 0x020fc80000400000 */
[----:B------:R-:W-:Y:S01]  /*6c10*/  FFMA R87, R87, R155, R0 ;  /* 0x0000009b57577223 */ /* 0x000fe20000000000 */
[----:B------:R-:W-:Y:S06]  /*6c20*/  @!P1 BRA `(.L_x_284) ;  /* 0x0000001c002c9947 */ /* 0x000fec0003800000 */
[----:B------:R0:W-:Y:S01]  /*6c30*/  STG.E desc[UR36][R8.64+0x1e4], R87 ;  /* 0x0001e45708007986 */ /* 0x0001e2000c101924 */
[----:B------:R-:W-:Y:S05]  /*6c40*/  BRA `(.L_x_284) ;  /* 0x0000001c00247947 */ /* 0x000fea0003800000 */
.L_x_33:
[----:B------:R-:W-:Y:S01]  /*6c50*/  ULDC.64 UR4, c[0x0][0x5c0] ;  /* 0x0001700000047ab9 */ /* 0x000fe20000000a00 */
[----:B------:R-:W-:Y:S01]  /*6c60*/  ISETP.GT.AND P4, PT, R0, 0x1, P0 ;  /* 0x000000010000780c */ /* 0x000fe20000784270 */
[-C--:B------:R-:W-:Y:S01]  /*6c70*/  FMUL R13, R88, R155.reuse ;  /* 0x0000009b580d7220 */ /* 0x080fe20000400000 */
[----:B------:R-:W-:Y:S01]  /*6c80*/  LEA R8, P1, R170, UR4, 0x2 ;  /* 0x00000004aa087c11 */ /* 0x000fe2000f8210ff */
[----:B------:R-:W-:Y:S01]  /*6c90*/  IMAD.SHL.U32 R7, R4, 0x20, RZ ;  /* 0x0000002004077824 */ /* 0x000fe200078e00ff */
[----:B------:R-:W-:Y:S01]  /*6ca0*/  ISETP.GT.AND P2, PT, R3, 0x8, PT ;  /* 0x000000080300780c */ /* 0x000fe20003f44270 */
[-C--:B------:R-:W-:Y:S01]  /*6cb0*/  FMUL R89, R89, R155.reuse ;  /* 0x0000009b59597220 */ /* 0x080fe20000400000 */
[----:B------:R-:W-:Y:S01]  /*6cc0*/  LEA.HI.X R9, R170, UR5, R173, 0x2, P1 ;  /* 0x00000005aa097c11 */ /* 0x000fe200088f14ad */
[-C--:B------:R-:W-:Y:S01]  /*6cd0*/  FMUL R91, R91, R155.reuse ;  /* 0x0000009b5b5b7220 */ /* 0x080fe20000400000 */
[----:B------:R-:W-:Y:S01]  /*6ce0*/  ISETP.GT.AND P1, PT, R0, RZ, P2 ;  /* 0x000000ff0000720c */ /* 0x000fe20001724270 */
[-C--:B------:R-:W-:Y:S01]  /*6cf0*/  FMUL R15, R92, R155.reuse ;  /* 0x0000009b5c0f7220 */ /* 0x080fe20000400000 */
[--C-:B------:R-:W-:Y:S01]  /*6d00*/  SHF.L.U64.HI R6, R4, 0x5, R5.reuse ;  /* 0x0000000504067819 */ /* 0x100fe20000010205 */
[----:B------:R0:W-:Y:S01]  /*6d10*/  @P3 STG.E desc[UR36][R8.64], R13 ;  /* 0x0000000d08003986 */ /* 0x0001e2000c101924 */
[C---:B------:R-:W-:Y:S01]  /*6d20*/  ISETP.GT.AND P3, PT, R0.reuse, 0x1, P2 ;  /* 0x000000010000780c */ /* 0x040fe20001764270 */
[-C--:B------:R-:W-:Y:S01]  /*6d30*/  FMUL R93, R93, R155.reuse ;  /* 0x0000009b5d5d7220 */ /* 0x080fe20000400000 */
[----:B------:R-:W-:Y:S01]  /*6d40*/  IADD3 R10, P5, R7, R8, RZ ;  /* 0x00000008070a7210 */ /* 0x000fe20007fbe0ff */
[----:B------:R-:W-:Y:S01]  /*6d50*/  @P4 STG.E desc[UR36][R8.64+0x4], R89 ;  /* 0x0000045908004986 */ /* 0x000fe2000c101924 */
[----:B------:R-:W-:Y:S01]  /*6d60*/  ISETP.GT.AND P4, PT, R0, 0x8, P0 ;  /* 0x000000080000780c */ /* 0x000fe20000784270 */
[----:B------:R-:W-:Y:S01]  /*6d70*/  FMUL R21, R94, R155 ;  /* 0x0000009b5e157220 */ /* 0x000fe20000400000 */
[----:B------:R-:W-:Y:S01]  /*6d80*/  IADD3.X R11, R6, R9, RZ, P5, !PT ;  /* 0x00000009060b7210 */ /* 0x000fe20002ffe4ff */
[-C--:B------:R-:W-:Y:S01]  /*6d90*/  FMUL R95, R95, R155.reuse ;  /* 0x0000009b5f5f7220 */ /* 0x080fe20000400000 */
[----:B------:R-:W-:Y:S01]  /*6da0*/  ISETP.GT.AND P5, PT, R0, 0x9, P0 ;  /* 0x000000090000780c */ /* 0x000fe200007a4270 */
[-C--:B------:R-:W-:Y:S01]  /*6db0*/  FMUL R97, R97, R155.reuse ;  /* 0x0000009b61617220 */ /* 0x080fe20000400000 */
[-C--:B------:R-:W-:Y:S01]  /*6dc0*/  FMUL R99, R99, R155.reuse ;  /* 0x0000009b63637220 */ /* 0x080fe20000400000 */
[-C--:B0-----:R-:W-:Y:S01]  /*6dd0*/  FMUL R13, R90, R155.reuse ;  /* 0x0000009b5a0d7220 */ /* 0x081fe20000400000 */
[-C--:B------:R-:W-:Y:S01]  /*6de0*/  FMUL R101, R101, R155.reuse ;  /* 0x0000009b65657220 */ /* 0x080fe20000400000 */
[-C--:B------:R-:W-:Y:S01]  /*6df0*/  FMUL R103, R103, R155.reuse ;  /* 0x0000009b67677220 */ /* 0x080fe20000400000 */
[-C--:B------:R-:W-:Y:S01]  /*6e00*/  FMUL R105, R105, R155.reuse ;  /* 0x0000009b69697220 */ /* 0x080fe20000400000 */
[-C--:B------:R-:W-:Y:S01]  /*6e10*/  FMUL R107, R107, R155.reuse ;  /* 0x0000009b6b6b7220 */ /* 0x080fe20000400000 */
[----:B------:R0:W-:Y:S01]  /*6e20*/  @P1 STG.E desc[UR36][R10.64], R13 ;  /* 0x0000000d0a001986 */ /* 0x0001e2000c101924 */
[C---:B------:R-:W-:Y:S01]  /*6e30*/  ISETP.GT.AND P1, PT, R0.reuse, 0x8, P2 ;  /* 0x000000080000780c */ /* 0x040fe20001724270 */
[-C--:B------:R-:W-:Y:S01]  /*6e40*/  FMUL R109, R109, R155.reuse ;  /* 0x0000009b6d6d7220 */ /* 0x080fe20000400000 */
[-C--:B------:R-:W-:Y:S01]  /*6e50*/  FMUL R111, R111, R155.reuse ;  /* 0x0000009b6f6f7220 */ /* 0x080fe20000400000 */
[----:B------:R-:W-:Y:S01]  /*6e60*/  @P3 STG.E desc[UR36][R10.64+0x4], R91 ;  /* 0x0000045b0a003986 */ /* 0x000fe2000c101924 */
[C---:B------:R-:W-:Y:S01]  /*6e70*/  ISETP.GT.AND P3, PT, R0.reuse, 0x9, P2 ;  /* 0x000000090000780c */ /* 0x040fe20001764270 */
[-C--:B------:R-:W-:Y:S01]  /*6e80*/  FMUL R113, R113, R155.reuse ;  /* 0x0000009b71717220 */ /* 0x080fe20000400000 */
[-C--:B------:R-:W-:Y:S01]  /*6e90*/  FMUL R115, R115, R155.reuse ;  /* 0x0000009b73737220 */ /* 0x080fe20000400000 */
[----:B------:R1:W-:Y:S01]  /*6ea0*/  @P4 STG.E desc[UR36][R8.64+0x20], R15 ;  /* 0x0000200f08004986 */ /* 0x0003e2000c101924 */
[C---:B------:R-:W-:Y:S01]  /*6eb0*/  ISETP.GT.AND P4, PT, R0.reuse, 0x10, P0 ;  /* 0x000000100000780c */ /* 0x040fe20000784270 */
[-C--:B------:R-:W-:Y:S01]  /*6ec0*/  FMUL R117, R117, R155.reuse ;  /* 0x0000009b75757220 */ /* 0x080fe20000400000 */
[-C--:B------:R-:W-:Y:S01]  /*6ed0*/  FMUL R119, R119, R155.reuse ;  /* 0x0000009b77777220 */ /* 0x080fe20000400000 */
[----:B------:R-:W-:Y:S01]  /*6ee0*/  @P5 STG.E desc[UR36][R8.64+0x24], R93 ;  /* 0x0000245d08005986 */ /* 0x000fe2000c101924 */
[----:B------:R-:W-:Y:S01]  /*6ef0*/  ISETP.GT.AND P5, PT, R0, 0x11, P0 ;  /* 0x000000110000780c */ /* 0x000fe200007a4270 */
[-C--:B0-----:R-:W-:Y:S01]  /*6f00*/  FMUL R13, R96, R155.reuse ;  /* 0x0000009b600d7220 */ /* 0x081fe20000400000 */
[-C--:B------:R-:W-:Y:S01]  /*6f10*/  FMUL R121, R121, R155.reuse ;  /* 0x0000009b79797220 */ /* 0x080fe20000400000 */
[----:B------:R0:W-:Y:S01]  /*6f20*/  @P1 STG.E desc[UR36][R10.64+0x20], R21 ;  /* 0x000020150a001986 */ /* 0x0001e2000c101924 */
[C---:B------:R-:W-:Y:S01]  /*6f30*/  ISETP.GT.AND P1, PT, R0.reuse, 0x10, P2 ;  /* 0x000000100000780c */ /* 0x040fe20001724270 */
[-C--:B------:R-:W-:Y:S01]  /*6f40*/  FMUL R123, R123, R155.reuse ;  /* 0x0000009b7b7b7220 */ /* 0x080fe20000400000 */
[-C--:B------:R-:W-:Y:S01]  /*6f50*/  FMUL R125, R125, R155.reuse ;  /* 0x0000009b7d7d7220 */ /* 0x080fe20000400000 */
[----:B------:R-:W-:Y:S01]  /*6f60*/  @P3 STG.E desc[UR36][R10.64+0x24], R95 ;  /* 0x0000245f0a003986 */ /* 0x000fe2000c101924 */
[----:B------:R-:W-:Y:S01]  /*6f70*/  ISETP.GT.AND P3, PT, R0, 0x11, P2 ;  /* 0x000000110000780c */ /* 0x000fe20001764270 */
[-C--:B-1----:R-:W-:Y:S01]  /*6f80*/  FMUL R15, R98, R155.reuse ;  /* 0x0000009b620f7220 */ /* 0x082fe20000400000 */
        /* <DEDUP_REMOVED lines=26> */
[----:B------:R-:W-:Y:S01]  /*7130*/  ISETP.GT.AND P1, PT, R0, 0x20, P2 ;  /* 0x000000200000780c */ /* 0x000fe20001724270 */
[-C--:B------:R-:W-:Y:S01]  /*7140*/  FMUL R147, R147, R155.reuse ;  /* 0x0000009b93937220 */ /* 0x080fe20000400000 */
[----:B------:R-:W-:Y:S01]  /*7150*/  IMAD.SHL.U32 R23, R4, 0x200, RZ ;  /* 0x0000020004177824 */ /* 0x000fe200078e00ff */
[----:B------:R-:W-:Y:S01]  /*7160*/  @P3 STG.E desc[UR36][R10.64+0x64], R103 ;  /* 0x000064670a003986 */ /* 0x000fe2000c101924 */
[----:B------:R-:W-:Y:S01]  /*7170*/  ISETP.GT.AND P3, PT, R0, 0x21, P2 ;  /* 0x000000210000780c */ /* 0x000fe20001764270 */
[-C--:B-1----:R-:W-:Y:S01]  /*7180*/  FMUL R21, R106, R155.reuse ;  /* 0x0000009b6a157220 */ /* 0x082fe20000400000 */
[-C--:B------:R-:W-:Y:S01]  /*7190*/  FMUL R149, R149, R155.reuse ;  /* 0x0000009b95957220 */ /* 0x080fe20000400000 */
[----:B------:R1:W-:Y:S01]  /*71a0*/  @P4 STG.E desc[UR36][R8.64+0x80], R15 ;  /* 0x0000800f08004986 */ /* 0x0003e2000c101924 */
[----:B------:R-:W-:Y:S01]  /*71b0*/  ISETP.GT.AND P4, PT, R0, 0x28, P0 ;  /* 0x000000280000780c */ /* 0x000fe20000784270 */
[-C--:B------:R-:W-:Y:S01]  /*71c0*/  FMUL R151, R151, R155.reuse ;  /* 0x0000009b97977220 */ /* 0x080fe20000400000 */
[----:B------:R-:W-:Y:S01]  /*71d0*/  SHF.L.U64.HI R5, R4, 0x9, R5 ;  /* 0x0000000904057819 */ /* 0x000fe20000010205 */
        /* <DEDUP_REMOVED lines=86> */
[----:B------:R-:W-:-:S02]  /*7740*/  FMUL R87, R87, R155 ;  /* 0x0000009b57577220 */ /* 0x000fc40000400000 */
[----:B------:R-:W-:Y:S01]  /*7750*/  @P3 STG.E desc[UR36][R10.64+0x124], R127 ;  /* 0x0001247f0a003986 */ /* 0x000fe2000c101924 */
[----:B------:R-:W-:Y:S01]  /*7760*/  ISETP.GT.AND P3, PT, R0, 0x51, P2 ;  /* 0x000000510000780c */ /* 0x000fe20001764270 */
[----:B-1----:R-:W-:Y:S02]  /*7770*/  FMUL R21, R130, R155 ;  /* 0x0000009b82157220 */ /* 0x002fe40000400000 */
[----:B------:R1:W-:Y:S01]  /*7780*/  @P4 STG.E desc[UR36][R8.64+0x140], R15 ;  /* 0x0001400f08004986 */ /* 0x0003e2000c101924 */
[----:B------:R-:W-:-:S03]  /*7790*/  ISETP.GT.AND P4, PT, R0, 0x58, P0 ;  /* 0x000000580000780c */ /* 0x000fc60000784270 */
[----:B------:R-:W-:Y:S01]  /*77a0*/  @P5 STG.E desc[UR36][R8.64+0x144], R129 ;  /* 0x0001448108005986 */ /* 0x000fe2000c101924 */
[----:B------:R-:W-:Y:S01]  /*77b0*/  ISETP.GT.AND P5, PT, R0, 0x59, P0 ;  /* 0x000000590000780c */ /* 0x000fe200007a4270 */
[----:B0-----:R-:W-:Y:S02]  /*77c0*/  FMUL R13, R132, R155 ;  /* 0x0000009b840d7220 */ /* 0x001fe40000400000 */
[----:B------:R0:W-:Y:S01]  /*77d0*/  @P1 STG.E desc[UR36][R10.64+0x140], R21 ;  /* 0x000140150a001986 */ /* 0x0001e2000c101924 */
[----:B------:R-:W-:-:S03]  /*77e0*/  ISETP.GT.AND P1, PT, R0, 0x58, P2 ;  /* 0x000000580000780c */ /* 0x000fc60001724270 */
        /* <DEDUP_REMOVED lines=32> */
[-C--:B-1----:R-:W-:Y:S02]  /*79f0*/  FMUL R15, R146, R155.reuse ;  /* 0x0000009b920f7220 */ /* 0x082fe40000400000 */
[----:B------:R1:W-:Y:S01]  /*7a00*/  @P4 STG.E desc[UR36][R8.64+0x1c0], R13 ;  /* 0x0001c00d08004986 */ /* 0x0003e2000c101924 */
[C---:B------:R-:W-:Y:S02]  /*7a10*/  ISETP.GT.AND P4, PT, R0.reuse, 0x78, P0 ;  /* 0x000000780000780c */ /* 0x040fe40000784270 */
[----:B------:R-:W-:Y:S01]  /*7a20*/  ISETP.GT.AND P0, PT, R0, 0x79, P0 ;  /* 0x000000790000780c */ /* 0x000fe20000704270 */
[----:B------:R-:W-:Y:S01]  /*7a30*/  @P5 STG.E desc[UR36][R8.64+0x1c4], R145 ;  /* 0x0001c49108005986 */ /* 0x000fe2000c101924 */
[----:B0-----:R-:W-:-:S03]  /*7a40*/  FMUL R21, R148, R155 ;  /* 0x0000009b94157220 */ /* 0x001fc60000400000 */
[----:B------:R0:W-:Y:S01]  /*7a50*/  @P1 STG.E desc[UR36][R10.64+0x1c0], R15 ;  /* 0x0001c00f0a001986 */ /* 0x0001e2000c101924 */
[----:B------:R-:W-:-:S03]  /*7a60*/  ISETP.GT.AND P1, PT, R3, 0x80, PT ;  /* 0x000000800300780c */ /* 0x000fc60003f24270 */
[----:B------:R-:W-:Y:S01]  /*7a70*/  @P3 STG.E desc[UR36][R10.64+0x1c4], R147 ;  /* 0x0001c4930a003986 */ /* 0x000fe2000c101924 */
[C---:B------:R-:W-:Y:S02]  /*7a80*/  ISETP.GT.AND P3, PT, R0.reuse, 0x78, P2 ;  /* 0x000000780000780c */ /* 0x040fe40001764270 */
[----:B------:R-:W-:Y:S01]  /*7a90*/  ISETP.GT.AND P2, PT, R0, 0x79, P2 ;  /* 0x000000790000780c */ /* 0x000fe20001744270 */
[----:B------:R-:W-:Y:S01]  /*7aa0*/  @P4 STG.E desc[UR36][R8.64+0x1e0], R21 ;  /* 0x0001e01508004986 */ /* 0x000fe2000c101924 */
[----:B------:R-:W-:-:S03]  /*7ab0*/  IADD3 R12, P4, P5, R7, R8, R23 ;  /* 0x00000008070c7210 */ /* 0x000fc60007d9e017 */
[----:B------:R2:W-:Y:S01]  /*7ac0*/  @P0 STG.E desc[UR36][R8.64+0x1e4], R149 ;  /* 0x0001e49508000986 */ /* 0x0005e2000c101924 */
[----:B------:R-:W-:Y:S01]  /*7ad0*/  ISETP.GT.AND P0, PT, R3, 0x88, PT ;  /* 0x000000880300780c */ /* 0x000fe20003f04270 */
[----:B------:R-:W-:Y:S01]  /*7ae0*/  FMUL R3, R150, R155 ;  /* 0x0000009b96037220 */ /* 0x000fe20000400000 */
[----:B-1----:R-:W-:Y:S01]  /*7af0*/  IADD3.X R13, R6, R9, R5, P4, P5 ;  /* 0x00000009060d7210 */ /* 0x002fe200027ea405 */
[----:B0-----:R-:W-:Y:S01]  /*7b00*/  FMUL R15, R24, R155 ;  /* 0x0000009b180f7220 */ /* 0x001fe20000400000 */
[C---:B------:R-:W-:Y:S02]  /*7b10*/  ISETP.GT.AND P4, PT, R0.reuse, RZ, P1 ;  /* 0x000000ff0000720c */ /* 0x040fe40000f84270 */
[----:B------:R-:W-:Y:S01]  /*7b20*/  IADD3 R4, P5, R23, R8, RZ ;  /* 0x0000000817047210 */ /* 0x000fe20007fbe0ff */
[----:B------:R0:W-:Y:S01]  /*7b30*/  @P3 STG.E desc[UR36][R10.64+0x1e0], R3 ;  /* 0x0001e0030a003986 */ /* 0x0001e2000c101924 */
[----:B------:R-:W-:-:S03]  /*7b40*/  ISETP.GT.AND P3, PT, R0, 0x1, P1 ;  /* 0x000000010000780c */ /* 0x000fc60000f64270 */
[----:B------:R-:W-:Y:S01]  /*7b50*/  IMAD.X R5, R5, 0x1, R9, P5 ;  /* 0x0000000105057824 */ /* 0x000fe200028e0609 */
[----:B------:R1:W-:Y:S01]  /*7b60*/  @P2 STG.E desc[UR36][R10.64+0x1e4], R151 ;  /* 0x0001e4970a002986 */ /* 0x0003e2000c101924 */
[C---:B------:R-:W-:Y:S02]  /*7b70*/  ISETP.GT.AND P2, PT, R0.reuse, RZ, P0 ;  /* 0x000000ff0000720c */ /* 0x040fe40000744270 */
[----:B------:R-:W-:Y:S02]  /*7b80*/  ISETP.GT.AND P5, PT, R0, 0x1, P0 ;  /* 0x000000010000780c */ /* 0x000fe400007a4270 */
[----:B------:R3:W-:Y:S01]  /*7b90*/  @P4 STG.E desc[UR36][R4.64], R15 ;  /* 0x0000000f04004986 */ /* 0x0007e2000c101924 */
[----:B--2---:R-:W-:Y:S01]  /*7ba0*/  IADD3 R8, P4, R7, R4, RZ ;  /* 0x0000000407087210 */ /* 0x004fe20007f9e0ff */
[----:B0-----:R-:W-:Y:S02]  /*7bb0*/  FMUL R3, R26, R155 ;  /* 0x0000009b1a037220 */ /* 0x001fe40000400000 */
[----:B------:R-:W-:Y:S01]  /*7bc0*/  @P3 STG.E desc[UR36][R4.64+0x4], R25 ;  /* 0x0000041904003986 */ /* 0x000fe2000c101924 */
[----:B------:R-:W-:-:S02]  /*7bd0*/  IADD3.X R9, R6, R5, RZ, P4, !PT ;  /* 0x0000000506097210 */ /* 0x000fc400027fe4ff */
[C---:B------:R-:W-:Y:S02]  /*7be0*/  ISETP.GT.AND P3, PT, R0.reuse, 0x8, P1 ;  /* 0x000000080000780c */ /* 0x040fe40000f64270 */
[----:B-1----:R-:W-:Y:S01]  /*7bf0*/  IADD3 R10, P4, R7, R4, RZ ;  /* 0x00000004070a7210 */ /* 0x002fe20007f9e0ff */
[----:B------:R0:W-:Y:S01]  /*7c00*/  @P2 STG.E desc[UR36][R8.64], R3 ;  /* 0x0000000308002986 */ /* 0x0001e2000c101924 */
[----:B------:R-:W-:Y:S01]  /*7c10*/  ISETP.GT.AND P2, PT, R0, 0x8, P0 ;  /* 0x000000080000780c */ /* 0x000fe20000744270 */
[-C--:B------:R-:W-:Y:S01]  /*7c20*/  FMUL R7, R28, R155.reuse ;  /* 0x0000009b1c077220 */ /* 0x080fe20000400000 */
[----:B---3--:R-:W-:Y:S01]  /*7c30*/  FMUL R15, R30, R155 ;  /* 0x0000009b1e0f7220 */ /* 0x008fe20000400000 */
[----:B------:R1:W-:Y:S01]  /*7c40*/  @P5 STG.E desc[UR36][R8.64+0x4], R27 ;  /* 0x0000041b08005986 */ /* 0x0003e2000c101924 */
[----:B------:R-:W-:Y:S01]  /*7c50*/  ISETP.GT.AND P5, PT, R0, 0x9, P1 ;  /* 0x000000090000780c */ /* 0x000fe20000fa4270 */
[----:B------:R-:W-:Y:S01]  /*7c60*/  IMAD.X R11, R6, 0x1, R5, P4 ;  /* 0x00000001060b7824 */ /* 0x000fe200020e0605 */
[----:B------:R-:W-:-:S03]  /*7c70*/  ISETP.GT.AND P4, PT, R0, 0x11, P1 ;  /* 0x000000110000780c */ /* 0x000fc60000f84270 */
[----:B------:R2:W-:Y:S01]  /*7c80*/  @P3 STG.E desc[UR36][R4.64+0x20], R7 ;  /* 0x0000200704003986 */ /* 0x0005e2000c101924 */
[----:B------:R-:W-:Y:S01]  /*7c90*/  ISETP.GT.AND P3, PT, R0, 0x9, P0 ;  /* 0x000000090000780c */ /* 0x000fe20000764270 */
[-C--:B0-----:R-:W-:Y:S01]  /*7ca0*/  FMUL R3, R32, R155.reuse ;  /* 0x0000009b20037220 */ /* 0x081fe20000400000 */
[----:B-1----:R-:W-:-:S05]  /*7cb0*/  FMUL R9, R34, R155 ;  /* 0x0000009b22097220 */ /* 0x002fca0000400000 */
[----:B------:R-:W-:Y:S01]  /*7cc0*/  @P5 STG.E desc[UR36][R4.64+0x24], R29 ;  /* 0x0000241d04005986 */ /* 0x000fe2000c101924 */
[----:B------:R-:W-:-:S03]  /*7cd0*/  ISETP.GT.AND P5, PT, R0, 0x10, P1 ;  /* 0x000000100000780c */ /* 0x000fc60000fa4270 */
[----:B------:R0:W-:Y:S01]  /*7ce0*/  @P2 STG.E desc[UR36][R10.64+0x20], R15 ;  /* 0x0000200f0a002986 */ /* 0x0001e2000c101924 */
[----:B------:R-:W-:-:S03]  /*7cf0*/  ISETP.GT.AND P2, PT, R0, 0x10, P0 ;  /* 0x000000100000780c */ /* 0x000fc60000744270 */
[----:B------:R-:W-:Y:S01]  /*7d00*/  @P3 STG.E desc[UR36][R12.64+0x24], R31 ;  /* 0x0000241f0c003986 */ /* 0x000fe2000c101924 */
[----:B------:R-:W-:-:S03]  /*7d10*/  ISETP.GT.AND P3, PT, R0, 0x11, P0 ;  /* 0x000000110000780c */ /* 0x000fc60000764270 */
[----:B------:R-:W-:Y:S01]  /*7d20*/  @P4 STG.E desc[UR36][R4.64+0x44], R33 ;  /* 0x0000442104004986 */ /* 0x000fe2000c101924 */
[----:B------:R-:W-:-:S03]  /*7d30*/  ISETP.GT.AND P4, PT, R0, 0x18, P1 ;  /* 0x000000180000780c */ /* 0x000fc60000f84270 */
[----:B------:R1:W-:Y:S01]  /*7d40*/  @P5 STG.E desc[UR36][R4.64+0x40], R3 ;  /* 0x0000400304005986 */ /* 0x0003e2000c101924 */
[----:B------:R-:W-:Y:S01]  /*7d50*/  ISETP.GT.AND P5, PT, R0, 0x19, P1 ;  /* 0x000000190000780c */ /* 0x000fe20000fa4270 */
[----:B------:R-:W-:Y:S01]  /*7d60*/  @P2 IMAD.MOV.U32 R6, RZ, RZ, R12 ;  /* 0x000000ffff062224 */ /* 0x000fe200078e000c */
[----:B--2---:R-:W-:Y:S01]  /*7d70*/  @P2 MOV R7, R13 ;  /* 0x0000000d00072202 */ /* 0x004fe20000000f00 */
[----:B0-----:R-:W-:-:S04]  /*7d80*/  FMUL R11, R36, R155 ;  /* 0x0000009b240b7220 */ /* 0x001fc80000400000 */
[----:B------:R0:W-:Y:S01]  /*7d90*/  @P2 STG.E desc[UR36][R6.64+0x40], R9 ;  /* 0x0000400906002986 */ /* 0x0001e2000c101924 */
[----:B------:R-:W-:Y:S01]  /*7da0*/  ISETP.GT.AND P2, PT, R0, 0x18, P0 ;  /* 0x000000180000780c */ /* 0x000fe20000744270 */
[-C--:B-1----:R-:W-:Y:S01]  /*7db0*/  FMUL R3, R38, R155.reuse ;  /* 0x0000009b26037220 */ /* 0x082fe20000400000 */
[----:B0-----:R-:W-:Y:S02]  /*7dc0*/  @P3 IMAD.MOV.U32 R6, RZ, RZ, R12 ;  /* 0x000000ffff063224 */ /* 0x001fe400078e000c */
[----:B------:R-:W-:Y:S01]  /*7dd0*/  FMUL R9, R40, R155 ;  /* 0x0000009b28097220 */ /* 0x000fe20000400000 */
[----:B------:R-:W-:-:S05]  /*7de0*/  @P3 IMAD.MOV.U32 R7, RZ, RZ, R13 ;  /* 0x000000ffff073224 */ /* 0x000fca00078e000d */
[----:B------:R0:W-:Y:S01]  /*7df0*/  @P3 STG.E desc[UR36][R6.64+0x44], R35 ;  /* 0x0000442306003986 */ /* 0x0001e2000c101924 */
[----:B------:R-:W-:-:S03]  /*7e00*/  ISETP.GT.AND P3, PT, R0, 0x19, P0 ;  /* 0x000000190000780c */ /* 0x000fc60000764270 */
[----:B------:R1:W-:Y:S01]  /*7e10*/  @P4 STG.E desc[UR36][R4.64+0x60], R11 ;  /* 0x0000600b04004986 */ /* 0x0003e2000c101924 */
[----:B------:R-:W-:-:S03]  /*7e20*/  ISETP.GT.AND P4, PT, R0, 0x20, P1 ;  /* 0x000000200000780c */ /* 0x000fc60000f84270 */
[----:B------:R-:W-:Y:S01]  /*7e30*/  @P5 STG.E desc[UR36][R4.64+0x64], R37 ;  /* 0x0000642504005986 */ /* 0x000fe2000c101924 */
[----:B------:R-:W-:Y:S02]  /*7e40*/  ISETP.GT.AND P5, PT, R0, 0x21, P1 ;  /* 0x000000210000780c */ /* 0x000fe40000fa4270 */
[----:B0-----:R-:W-:Y:S01]  /*7e50*/  @P2 MOV R6, R12 ;  /* 0x0000000c00062202 */ /* 0x001fe20000000f00 */
[----:B------:R-:W-:Y:S02]  /*7e60*/  @P2 IMAD.MOV.U32 R7, RZ, RZ, R13 ;  /* 0x000000ffff072224 */ /* 0x000fe400078e000d */
[----:B-1----:R-:W-:-:S03]  /*7e70*/  FMUL R11, R42, R155 ;  /* 0x0000009b2a0b7220 */ /* 0x002fc60000400000 */
[----:B------:R0:W-:Y:S01]  /*7e80*/  @P2 STG.E desc[UR36][R6.64+0x60], R3 ;  /* 0x0000600306002986 */ /* 0x0001e2000c101924 */
[----:B------:R-:W-:Y:S01]  /*7e90*/  ISETP.GT.AND P2, PT, R0, 0x20, P0 ;  /* 0x000000200000780c */ /* 0x000fe20000744270 */
[----:B0-----:R-:W-:Y:S01]  /*7ea0*/  @P3 IMAD.MOV.U32 R6, RZ, RZ, R12 ;  /* 0x000000ffff063224 */ /* 0x001fe200078e000c */
[----:B------:R-:W-:Y:S01]  /*7eb0*/  @P3 MOV R7, R13 ;  /* 0x0000000d00073202 */ /* 0x000fe20000000f00 */
[----:B------:R-:W-:-:S04]  /*7ec0*/  FMUL R3, R44, R155 ;  /* 0x0000009b2c037220 */ /* 0x000fc80000400000 */
[----:B------:R0:W-:Y:S01]  /*7ed0*/  @P3 STG.E desc[UR36][R6.64+0x64], R39 ;  /* 0x0000642706003986 */ /* 0x0001e2000c101924 */
[----:B------:R-:W-:-:S03]  /*7ee0*/  ISETP.GT.AND P3, PT, R0, 0x21, P0 ;  /* 0x000000210000780c */ /* 0x000fc60000764270 */
[----:B------:R1:W-:Y:S01]  /*7ef0*/  @P4 STG.E desc[UR36][R4.64+0x80], R9 ;  /* 0x0000800904004986 */ /* 0x0003e2000c101924 */
[----:B------:R-:W-:-:S03]  /*7f00*/  ISETP.GT.AND P4, PT, R0, 0x28, P1 ;  /* 0x000000280000780c */ /* 0x000fc60000f84270 */
[----:B------:R-:W-:Y:S01]  /*7f10*/  @P5 STG.E desc[UR36][R4.64+0x84], R41 ;  /* 0x0000842904005986 */ /* 0x000fe2000c101924 */
[----:B------:R-:W-:Y:S01]  /*7f20*/  ISETP.GT.AND P5, PT, R0, 0x29, P1 ;  /* 0x000000290000780c */ /* 0x000fe20000fa4270 */
[----:B0-----:R-:W-:Y:S02]  /*7f30*/  @P2 IMAD.MOV.U32 R6, RZ, RZ, R12 ;  /* 0x000000ffff062224 */ /* 0x001fe400078e000c */
[----:B------:R-:W-:Y:S02]  /*7f40*/  @P2 IMAD.MOV.U32 R7, RZ, RZ, R13 ;  /* 0x000000ffff072224 */ /* 0x000fe400078e000d */
[----:B-1----:R-:W-:-:S03]  /*7f50*/  FMUL R9, R46, R155 ;  /* 0x0000009b2e097220 */ /* 0x002fc60000400000 */
[----:B------:R0:W-:Y:S01]  /*7f60*/  @P2 STG.E desc[UR36][R6.64+0x80], R11 ;  /* 0x0000800b06002986 */ /* 0x0001e2000c101924 */
[----:B------:R-:W-:Y:S02]  /*7f70*/  ISETP.GT.AND P2, PT, R0, 0x28, P0 ;  /* 0x000000280000780c */ /* 0x000fe40000744270 */
[----:B0-----:R-:W-:Y:S01]  /*7f80*/  @P3 MOV R6, R12 ;  /* 0x0000000c00063202 */ /* 0x001fe20000000f00 */
[----:B------:R-:W-:Y:S02]  /*7f90*/  @P3 IMAD.MOV.U32 R7, RZ, RZ, R13 ;  /* 0x000000ffff073224 */ /* 0x000fe400078e000d */
[----:B------:R-:W-:-:S03]  /*7fa0*/  FMUL R11, R48, R155 ;  /* 0x0000009b300b7220 */ /* 0x000fc60000400000 */
[----:B------:R0:W-:Y:S01]  /*7fb0*/  @P3 STG.E desc[UR36][R6.64+0x84], R43 ;  /* 0x0000842b06003986 */ /* 0x0001e2000c101924 */
[----:B------:R-:W-:-:S03]  /*7fc0*/  ISETP.GT.AND P3, PT, R0, 0x29, P0 ;  /* 0x000000290000780c */ /* 0x000fc60000764270 */
[----:B------:R1:W-:Y:S01]  /*7fd0*/  @P4 STG.E desc[UR36][R4.64+0xa0], R3 ;  /* 0x0000a00304004986 */ /* 0x0003e2000c101924 */
[----:B------:R-:W-:-:S03]  /*7fe0*/  ISETP.GT.AND P4, PT, R0, 0x30, P1 ;  /* 0x000000300000780c */ /* 0x000fc60000f84270 */
[----:B------:R-:W-:Y:S01]  /*7ff0*/  @P5 STG.E desc[UR36][R4.64+0xa4], R45 ;  /* 0x0000a42d04005986 */ /* 0x000fe2000c101924 */
[----:B------:R-:W-:Y:S01]  /*8000*/  ISETP.GT.AND P5, PT, R0, 0x31, P1 ;  /* 0x000000310000780c */ /* 0x000fe20000fa4270 */
[----:B0-----:R-:W-:Y:S01]  /*8010*/  @P2 IMAD.MOV.U32 R6, RZ, RZ, R12 ;  /* 0x000000ffff062224 */ /* 0x001fe200078e000c */
[----:B------:R-:W-:Y:S01]  /*8020*/  @P2 MOV R7, R13 ;  /* 0x0000000d00072202 */ /* 0x000fe20000000f00 */
[----:B-1----:R-:W-:-:S04]  /*8030*/  FMUL R3, R50, R155 ;  /* 0x0000009b32037220 */ /* 0x002fc80000400000 */
[----:B------:R0:W-:Y:S01]  /*8040*/  @P2 STG.E desc[UR36][R6.64+0xa0], R9 ;  /* 0x0000a00906002986 */ /* 0x0001e2000c101924 */
[----:B------:R-:W-:Y:S01]  /*8050*/  ISETP.GT.AND P2, PT, R0, 0x30, P0 ;  /* 0x000000300000780c */ /* 0x000fe20000744270 */
        /* <DEDUP_REMOVED lines=118> */
[C---:B------:R-:W-:Y:S02]  /*87c0*/  ISETP.GT.AND P4, PT, R0.reuse, 0x71, P0 ;  /* 0x000000710000780c */ /* 0x040fe40000784270 */
[C---:B------:R-:W-:Y:S01]  /*87d0*/  ISETP.GT.AND P0, PT, R0.reuse, 0x79, P0 ;  /* 0x000000790000780c */ /* 0x040fe20000704270 */
[----:B------:R-:W-:Y:S01]  /*87e0*/  @P2 STG.E desc[UR36][R4.64+0x1c4], R81 ;  /* 0x0001c45104002986 */ /* 0x000fe2000c101924 */
[C---:B------:R-:W-:Y:S02]  /*87f0*/  ISETP.GT.AND P2, PT, R0.reuse, 0x78, P1 ;  /* 0x000000780000780c */ /* 0x040fe40000f44270 */
[----:B------:R-:W-:-:S03]  /*8800*/  ISETP.GT.AND P1, PT, R0, 0x79, P1 ;  /* 0x000000790000780c */ /* 0x000fc60000f24270 */
[----:B0-----:R-:W-:Y:S01]  /*8810*/  @P3 IMAD.MOV.U32 R6, RZ, RZ, R12 ;  /* 0x000000ffff063224 */ /* 0x001fe200078e000c */
[----:B------:R-:W-:Y:S01]  /*8820*/  @P3 MOV R7, R13 ;  /* 0x0000000d00073202 */ /* 0x000fe20000000f00 */
[----:B-1----:R-:W-:-:S04]  /*8830*/  FMUL R11, R86, R155 ;  /* 0x0000009b560b7220 */ /* 0x002fc80000400000 */
[----:B------:R0:W-:Y:S02]  /*8840*/  @P3 STG.E desc[UR36][R6.64+0x1c0], R3 ;  /* 0x0001c00306003986 */ /* 0x0001e4000c101924 */
[----:B0-----:R-:W-:Y:S02]  /*8850*/  @P4 IMAD.MOV.U32 R6, RZ, RZ, R12 ;  /* 0x000000ffff064224 */ /* 0x001fe400078e000c */
[----:B------:R-:W-:-:S05]  /*8860*/  @P4 IMAD.MOV.U32 R7, RZ, RZ, R13 ;  /* 0x000000ffff074224 */ /* 0x000fca00078e000d */
[----:B------:R-:W-:Y:S04]  /*8870*/  @P4 STG.E desc[UR36][R6.64+0x1c4], R83 ;  /* 0x0001c45306004986 */ /* 0x000fe8000c101924 */
[----:B------:R-:W-:Y:S04]  /*8880*/  @P2 STG.E desc[UR36][R4.64+0x1e0], R9 ;  /* 0x0001e00904002986 */ /* 0x000fe8000c101924 */
[----:B------:R0:W-:Y:S02]  /*8890*/  @P1 STG.E desc[UR36][R4.64+0x1e4], R85 ;  /* 0x0001e45504001986 */ /* 0x0001e4000c101924 */
[----:B0-----:R-:W-:Y:S01]  /*88a0*/  @P5 MOV R4, R12 ;  /* 0x0000000c00045202 */ /* 0x001fe20000000f00 */
[----:B------:R-:W-:-:S05]  /*88b0*/  @P5 IMAD.MOV.U32 R5, RZ, RZ, R13 ;  /* 0x000000ffff055224 */ /* 0x000fca00078e000d */
[----:B------:R0:W-:Y:S04]  /*88c0*/  @P5 STG.E desc[UR36][R4.64+0x1e0], R11 ;  /* 0x0001e00b04005986 */ /* 0x0001e8000c101924 */
[----:B------:R0:W-:Y:S02]  /*88d0*/  @P0 STG.E desc[UR36][R12.64+0x1e4], R87 ;  /* 0x0001e4570c000986 */ /* 0x0001e4000c101924 */
.L_x_284:
[----:B------:R-:W-:Y:S05]  /*88e0*/  BSYNC B0 ;  /* 0x0000000000007941 */ /* 0x000fea0003800000 */
.L_x_32:
[----:B------:R-:W-:Y:S01]  /*88f0*/  ULDC UR4, c[0x0][0xc] ;  /* 0x0000030000047ab9 */ /* 0x000fe20000000800 */
[----:B------:R-:W-:Y:S01]  /*8900*/  ULDC UR5, c[0x0][0x10] ;  /* 0x0000040000057ab9 */ /* 0x000fe20000000800 */
[----:B0-----:R-:W0:Y:S01]  /*8910*/  LDC R3, c[0x0][0x14] ;  /* 0x00000500ff037b82 */ /* 0x001e220000000800 */
[----:B------:R-:W-:Y:S01]  /*8920*/  UIMAD.WIDE.U32 UR4, UR4, UR5, URZ ;  /* 0x00000005040472a5 */ /* 0x000fe2000f8e003f */
[----:B------:R-:W-:Y:S01]  /*8930*/  PRMT R0, RZ, 0x7610, R0 ;  /* 0x00007610ff007816 */ /* 0x000fe20000000000 */
[----:B------:R-:W-:Y:S01]  /*8940*/  IMAD.MOV.U32 R23, RZ, RZ, -0x1 ;  /* 0xffffffffff177424 */ /* 0x000fe200078e00ff */
[----:B------:R-:W-:-:S03]  /*8950*/  MOV R154, 0xffffffff ;  /* 0xffffffff009a7802 */ /* 0x000fc60000000f00 */
[----:B0-----:R-:W-:-:S04]  /*8960*/  IMAD.WIDE.U32 R16, R3, UR4, R16 ;  /* 0x0000000403107c25 */ /* 0x001fc8000f8e0010 */
[----:B------:R-:W-:Y:S01]  /*8970*/  IMAD R3, R3, UR5, RZ ;  /* 0x0000000503037c24 */ /* 0x000fe2000f8e02ff */
[----:B------:R-:W-:Y:S02]  /*8980*/  ULDC.64 UR4, c[0x0][0x650] ;  /* 0x0001940000047ab9 */ /* 0x000fe40000000a00 */
[----:B------:R-:W-:Y:S01]  /*8990*/  ISETP.GE.U32.AND P0, PT, R16, UR4, PT ;  /* 0x0000000410007c0c */ /* 0x000fe2000bf06070 */
[----:B------:R-:W-:-:S05]  /*89a0*/  IMAD.IADD R17, R17, 0x1, R3 ;  /* 0x0000000111117824 */ /* 0x000fca00078e0203 */
[----:B------:R-:W-:-:S13]  /*89b0*/  ISETP.GE.U32.AND.EX P0, PT, R17, UR5, PT, P0 ;  /* 0x0000000511007c0c */ /* 0x000fda000bf06100 */
[----:B------:R-:W-:Y:S05]  /*89c0*/  @P0 BRA `(.L_x_285) ;  /* 0x0000000400640947 */ /* 0x000fea0003800000 */
[----:B------:R-:W0:Y:S01]  /*89d0*/  S2R R12, SR_CTAID.X ;  /* 0x00000000000c7919 */ /* 0x000e220000002500 */
[----:B--2---:R-:W2:Y:S01]  /*89e0*/  LDC.64 R10, c[0x0][0x628] ;  /* 0x00018a00ff0a7b82 */ /* 0x004ea20000000a00 */
[----:B------:R-:W-:Y:S01]  /*89f0*/  ULDC UR4, c[0x0][0x150] ;  /* 0x0000540000047ab9 */ /* 0x000fe20000000800 */
[----:B------:R-:W-:Y:S01]  /*8a00*/  IMAD.MOV.U32 R8, RZ, RZ, R16 ;  /* 0x000000ffff087224 */ /* 0x000fe200078e0010 */
[----:B------:R-:W0:Y:S01]  /*8a10*/  S2R R24, SR_CTAID.Y ;  /* 0x0000000000187919 */ /* 0x000e220000002600 */
[----:B------:R-:W-:-:S04]  /*8a20*/  MOV R9, R17 ;  /* 0x0000001100097202 */ /* 0x000fc80000000f00 */
[----:B------:R-:W1:Y:S08]  /*8a30*/  LDC R21, c[0x0][0x144] ;  /* 0x00005100ff157b82 */ /* 0x000e700000000800 */
[----:B------:R-:W1:Y:S08]  /*8a40*/  LDC R0, c[0x0][0x630] ;  /* 0x00018c00ff007b82 */ /* 0x000e700000000800 */
[----:B------:R-:W1:Y:S01]  /*8a50*/  LDC.64 R14, c[0x0][0x620] ;  /* 0x00018800ff0e7b82 */ /* 0x000e620000000a00 */
[----:B--2---:R-:W-:-:S04]  /*8a60*/  ISETP.NE.U32.AND P0, PT, R10, RZ, PT ;  /* 0x000000ff0a00720c */ /* 0x004fc80003f05070 */
[----:B------:R-:W-:Y:S02]  /*8a70*/  ISETP.NE.AND.EX P0, PT, R11, RZ, PT, P0 ;  /* 0x000000ff0b00720c */ /* 0x000fe40003f05300 */
[----:B0-----:R-:W-:-:S05]  /*8a80*/  I2FP.F32.U32 R3, R12 ;  /* 0x0000000c00037245 */ /* 0x001fca0000201000 */
[----:B------:R-:W-:-:S04]  /*8a90*/  FMUL R3, R3, UR4 ;  /* 0x0000000403037c20 */ /* 0x000fc80008400000 */
[----:B------:R0:W2:Y:S02]  /*8aa0*/  F2I.U32.TRUNC.NTZ R20, R3 ;  /* 0x0000000300147305 */ /* 0x0000a4000020f000 */
[----:B------:R-:W-:Y:S05]  /*8ab0*/  @!P0 BRA `(.L_x_286) ;  /* 0x0000000000288947 */ /* 0x000fea0003800000 */
[----:B0-----:R-:W0:Y:S02]  /*8ac0*/  LDC R3, c[0x0][0x634] ;  /* 0x00018d00ff037b82 */ /* 0x001e240000000800 */
[----:B0-----:R-:W-:-:S05]  /*8ad0*/  IADD3 R3, P0, R16, R3, RZ ;  /* 0x0000000310037210 */ /* 0x001fca0007f1e0ff */
[----:B------:R-:W-:-:S04]  /*8ae0*/  IMAD.X R13, RZ, RZ, R17, P0 ;  /* 0x000000ffff0d7224 */ /* 0x000fc800000e0611 */
[----:B------:R-:W-:-:S04]  /*8af0*/  IMAD.WIDE.U32 R4, R13, R10, RZ ;  /* 0x0000000a0d047225 */ /* 0x000fc800078e00ff */
[----:B---3--:R-:W-:-:S04]  /*8b00*/  IMAD.WIDE.U32 R6, P0, R3, R11, R4 ;  /* 0x0000000b03067225 */ /* 0x008fc80007800004 */
[----:B------:R-:W-:Y:S01]  /*8b10*/  IMAD.WIDE.U32 R4, R3, R10, RZ ;  /* 0x0000000a03047225 */ /* 0x000fe200078e00ff */
[----:B------:R-:W-:-:S03]  /*8b20*/  MOV R8, R7 ;  /* 0x0000000700087202 */ /* 0x000fc60000000f00 */
[----:B------:R-:W-:Y:S01]  /*8b30*/  IMAD.X R9, RZ, RZ, RZ, P0 ;  /* 0x000000ffff097224 */ /* 0x000fe200000e06ff */
[----:B------:R-:W-:-:S05]  /*8b40*/  IADD3 RZ, P0, R5, R6, RZ ;  /* 0x0000000605ff7210 */ /* 0x000fca0007f1e0ff */
[----:B------:R-:W-:-:S08]  /*8b50*/  IMAD.WIDE.U32.X R8, R13, R11, R8, P0 ;  /* 0x0000000b0d087225 */ /* 0x000fd000000e0408 */
.L_x_286:
[----:B------:R-:W4:Y:S01]  /*8b60*/  LDC.64 R30, c[0x0][0x640] ;  /* 0x00019000ff1e7b82 */ /* 0x000f220000000a00 */
[-CC-:B-1----:R-:W-:Y:S01]  /*8b70*/  SHF.R.U64 R23, R8, R0.reuse, R9.reuse ;  /* 0x0000000008177219 */ /* 0x182fe20000001209 */
[----:B--2---:R-:W-:Y:S01]  /*8b80*/  IMAD.MOV R20, RZ, RZ, -R20 ;  /* 0x000000ffff147224 */ /* 0x004fe200078e0a14 */
[----:B------:R-:W-:Y:S01]  /*8b90*/  SHF.R.U32.HI R0, RZ, R0, R9 ;  /* 0x00000000ff007219 */ /* 0x000fe20000011609 */
[----:B------:R-:W-:Y:S01]  /*8ba0*/  ULDC UR4, c[0x0][0x154] ;  /* 0x0000550000047ab9 */ /* 0x000fe20000000800 */
[----:B0-----:R-:W-:Y:S01]  /*8bb0*/  IADD3 R3, P0, RZ, -R23, RZ ;  /* 0x80000017ff037210 */ /* 0x001fe20007f1e0ff */
[----:B------:R-:W-:Y:S02]  /*8bc0*/  IMAD R26, R21, R20, R12 ;  /* 0x00000014151a7224 */ /* 0x000fe400078e020c */
[----:B---3--:R-:W0:Y:S01]  /*8bd0*/  LDC R6, c[0x0][0x618] ;  /* 0x00018600ff067b82 */ /* 0x008e220000000800 */
[----:B------:R-:W-:Y:S02]  /*8be0*/  IMAD.MOV.U32 R7, RZ, RZ, 0x1 ;  /* 0x00000001ff077424 */ /* 0x000fe400078e00ff */
[----:B------:R-:W-:-:S04]  /*8bf0*/  IMAD.X R5, RZ, RZ, ~R0, P0 ;  /* 0x000000ffff057224 */ /* 0x000fc800000e0e00 */
[-C--:B------:R-:W-:Y:S01]  /*8c00*/  IMAD R0, R5, R14.reuse, RZ ;  /* 0x0000000e05007224 */ /* 0x080fe200078e02ff */
[----:B------:R-:W1:Y:S01]  /*8c10*/  LDC R8, c[0x0][0x608] ;  /* 0x00018200ff087b82 */ /* 0x000e620000000800 */
[----:B------:R-:W-:-:S04]  /*8c20*/  IMAD.WIDE.U32 R4, R3, R14, R16 ;  /* 0x0000000e03047225 */ /* 0x000fc800078e0010 */
[----:B------:R-:W-:Y:S01]  /*8c30*/  IMAD R3, R3, R15, R0 ;  /* 0x0000000f03037224 */ /* 0x000fe200078e0200 */
[----:B------:R-:W-:Y:S02]  /*8c40*/  I2FP.F32.U32 R0, R24 ;  /* 0x0000001800007245 */ /* 0x000fe40000201000 */
[----:B------:R-:W2:Y:S01]  /*8c50*/  LDC R28, c[0x0][0x658] ;  /* 0x00019600ff1c7b82 */ /* 0x000ea20000000800 */
[----:B----4-:R-:W-:Y:S02]  /*8c60*/  ISETP.NE.U32.AND P0, PT, R30, RZ, PT ;  /* 0x000000ff1e00720c */ /* 0x010fe40003f05070 */
[----:B------:R-:W-:Y:S01]  /*8c70*/  IADD3 R3, R5, R3, RZ ;  /* 0x0000000305037210 */ /* 0x000fe20007ffe0ff */
[----:B------:R-:W-:Y:S01]  /*8c80*/  FMUL R0, R0, UR4 ;  /* 0x0000000400007c20 */ /* 0x000fe20008400000 */
[----:B------:R-:W-:Y:S01]  /*8c90*/  ISETP.NE.AND.EX P0, PT, R31, RZ, PT, P0 ;  /* 0x000000ff1f00720c */ /* 0x000fe20003f05300 */
[----:B------:R-:W-:Y:S02]  /*8ca0*/  IMAD.MOV.U32 R5, RZ, RZ, -0x1 ;  /* 0xffffffffff057424 */ /* 0x000fe400078e00ff */
[----:B------:R-:W3:Y:S01]  /*8cb0*/  LDC R15, c[0x0][0x148] ;  /* 0x00005200ff0f7b82 */ /* 0x000ee20000000800 */
[-CC-:B0-----:R-:W-:Y:S01]  /*8cc0*/  SHF.R.U64 R12, R4, R6.reuse, R3.reuse ;  /* 0x00000006040c7219 */ /* 0x181fe20000001203 */
[----:B------:R0:W4:Y:S01]  /*8cd0*/  F2I.U32.TRUNC.NTZ R13, R0 ;  /* 0x00000000000d7305 */ /* 0x000122000020f000 */
[----:B------:R-:W-:-:S05]  /*8ce0*/  SHF.R.U32.HI R3, RZ, R6, R3 ;  /* 0x00000006ff037219 */ /* 0x000fca0000011603 */
[----:B------:R-:W0:Y:S01]  /*8cf0*/  LDC R20, c[0x0][0x600] ;  /* 0x00018000ff147b82 */ /* 0x000e220000000800 */
[-CC-:B-1----:R-:W-:Y:S02]  /*8d00*/  SHF.R.U64 R10, R12, R8.reuse, R3.reuse ;  /* 0x000000080c0a7219 */ /* 0x182fe40000001203 */
[----:B------:R-:W-:-:S05]  /*8d10*/  SHF.R.U32.HI R3, RZ, R8, R3 ;  /* 0x00000008ff037219 */ /* 0x000fca0000011603 */
[----:B------:R-:W1:Y:S01]  /*8d20*/  LDC R21, c[0x0][0x648] ;  /* 0x00019200ff157b82 */ /* 0x000e620000000800 */
[-C--:B--2---:R-:W-:Y:S02]  /*8d30*/  SHF.L.U32 R4, R5, R28.reuse, RZ ;  /* 0x0000001c05047219 */ /* 0x084fe400000006ff */
[-CC-:B------:R-:W-:Y:S02]  /*8d40*/  SHF.R.U64 R14, R10, R28.reuse, R3.reuse ;  /* 0x0000001c0a0e7219 */ /* 0x180fe40000001203 */
[----:B------:R-:W-:Y:S02]  /*8d50*/  SHF.R.U32.HI R5, RZ, R28, R3 ;  /* 0x0000001cff057219 */ /* 0x000fe40000011603 */
[----:B------:R-:W-:Y:S01]  /*8d60*/  LOP3.LUT R153, RZ, R4, RZ, 0x33, !PT ;  /* 0x00000004ff997212 */ /* 0x000fe200078e33ff */
[----:B------:R-:W2:Y:S01]  /*8d70*/  LDC R25, c[0x0][0x638] ;  /* 0x00018e00ff197b82 */ /* 0x000ea20000000800 */
[----:B------:R-:W-:Y:S02]  /*8d80*/  SHF.L.U32 R28, R7, R28, RZ ;  /* 0x0000001c071c7219 */ /* 0x000fe400000006ff */
[----:B------:R-:W-:-:S05]  /*8d90*/  MOV R4, R14 ;  /* 0x0000000e00047202 */ /* 0x000fca0000000f00 */
[----:B------:R-:W0:Y:S01]  /*8da0*/  LDC R27, c[0x0][0x610] ;  /* 0x00018400ff1b7b82 */ /* 0x000e220000000800 */
[----:B----4-:R-:W-:Y:S05]  /*8db0*/  @!P0 BRA `(.L_x_287) ;  /* 0x0000000000288947 */ /* 0x010fea0003800000 */
        /* <DEDUP_REMOVED lines=10> */
.L_x_287:
[----:B------:R-:W-:Y:S01]  /*8e60*/  ISETP.NE.AND P0, PT, R2, 0x1, PT ;  /* 0x000000010200780c */ /* 0x000fe20003f05270 */
[----:B------:R-:W-:Y:S01]  /*8e70*/  IMAD.MOV R13, RZ, RZ, -R13 ;  /* 0x000000ffff0d7224 */ /* 0x000fe200078e0a0d */
[----:B01----:R-:W-:Y:S01]  /*8e80*/  SHF.R.U64 R0, R4, R21, R5 ;  /* 0x0000001504007219 */ /* 0x003fe20000001205 */
[----:B------:R-:W-:Y:S01]  /*8e90*/  VIADD R5, R20, 0xffffffff ;  /* 0xffffffff14057836 */ /* 0x000fe20000000000 */
[----:B------:R-:W-:Y:S02]  /*8ea0*/  LOP3.LUT R153, R10, R153, RZ, 0xc0, !PT ;  /* 0x000000990a997212 */ /* 0x000fe400078ec0ff */
[----:B------:R-:W-:Y:S02]  /*8eb0*/  IADD3 R3, -R0, RZ, RZ ;  /* 0x000000ff00037210 */ /* 0x000fe40007ffe1ff */
[----:B------:R-:W-:Y:S01]  /*8ec0*/  LOP3.LUT R5, R12, R5, RZ, 0xc0, !PT ;  /* 0x000000050c057212 */ /* 0x000fe200078ec0ff */
[----:B------:R-:W-:Y:S02]  /*8ed0*/  IMAD R153, R28, R0, R153 ;  /* 0x000000001c997224 */ /* 0x000fe400078e0299 */
[----:B--2---:R-:W-:-:S02]  /*8ee0*/  IMAD R0, R3, R25, R14 ;  /* 0x0000001903007224 */ /* 0x004fc400078e020e */
[----:B---3--:R-:W-:Y:S02]  /*8ef0*/  @P0 IMAD R26, R15, R13, R24 ;  /* 0x0000000d0f1a0224 */ /* 0x008fe400078e0218 */
[----:B------:R-:W-:Y:S02]  /*8f00*/  IMAD R4, R0, R20, R5 ;  /* 0x0000001400047224 */ /* 0x000fe400078e0205 */
[----:B------:R-:W-:Y:S02]  /*8f10*/  IMAD R153, R153, R27, R26 ;  /* 0x0000001b99997224 */ /* 0x000fe400078e021a */
[----:B------:R-:W-:-:S03]  /*8f20*/  IMAD.MOV.U32 R3, RZ, RZ, 0x1 ;  /* 0x00000001ff037424 */ /* 0x000fc600078e00ff */
[----:B------:R-:W-:Y:S02]  /*8f30*/  SEL R154, R4, R153, !P0 ;  /* 0x00000099049a7207 */ /* 0x000fe40004000000 */
[----:B------:R-:W-:Y:S02]  /*8f40*/  PRMT R0, R3, 0x7610, R0 ;  /* 0x0000761003007816 */ /* 0x000fe40000000000 */
[----:B------:R-:W-:-:S07]  /*8f50*/  SEL R153, R153, R4, !P0 ;  /* 0x0000000499997207 */ /* 0x000fce0004000000 */
.L_x_285:
[----:B------:R-:W-:-:S13]  /*8f60*/  LOP3.LUT P0, RZ, R0, 0xff, RZ, 0xc0, !PT ;  /* 0x000000ff00ff7812 */ /* 0x000fda000780c0ff */
[----:B------:R-:W-:Y:S05]  /*8f70*/  @P0 BRA `(.L_x_288) ;  /* 0xffffff8000a00947 */ /* 0x000fea000383ffff */
[----:B------:R-:W-:Y:S05]  /*8f80*/  EXIT ;  /* 0x000000000000794d */ /* 0x000fea0003800000 */
.L_x_7:
[----:B0-----:R-:W-:Y:S01]  /*8f90*/  ULDC.64 UR4, c[0x0][0x650] ;  /* 0x0001940000047ab9 */ /* 0x001fe20000000a00 */
        /* <DEDUP_REMOVED lines=8> */
[----:B------:R-:W-:Y:S01]  /*9020*/  IMAD.MOV.U32 R12, RZ, RZ, R16 ;  /* 0x000000ffff0c7224 */ /* 0x000fe200078e0010 */
[----:B------:R-:W-:-:S06]  /*9030*/  MOV R13, R17 ;  /* 0x00000011000d7202 */ /* 0x000fcc0000000f00 */
        /* <DEDUP_REMOVED lines=15> */
.L_x_290:
[----:B------:R-:W0:Y:S01]  /*9130*/  LDC.64 R28, c[0x0][0x640] ;  /* 0x00019000ff1c7b82 */ /* 0x000e220000000a00 */
[-CC-:B------:R-:W-:Y:S01]  /*9140*/  SHF.R.U64 R22, R12, R6.reuse, R13.reuse ;  /* 0x000000060c167219 */ /* 0x180fe2000000120d */
[----:B------:R-:W-:Y:S01]  /*9150*/  IMAD.MOV.U32 R30, RZ, RZ, 0x1 ;  /* 0x00000001ff1e7424 */ /* 0x000fe200078e00ff */
[----:B------:R-:W-:Y:S02]  /*9160*/  SHF.R.U32.HI R6, RZ, R6, R13 ;  /* 0x00000006ff067219 */ /* 0x000fe4000001160d */
        /* <DEDUP_REMOVED lines=8> */
[----:B------:R-:W-:Y:S01]  /*91f0*/  IMAD.IADD R9, R9, 0x1, R11 ;  /* 0x0000000109097824 */ /* 0x000fe200078e020b */
[----:B0-----:R-:W-:-:S04]  /*9200*/  ISETP.NE.U32.AND P0, PT, R28, RZ, PT ;  /* 0x000000ff1c00720c */ /* 0x001fc80003f05070 */
[----:B------:R-:W-:Y:S02]  /*9210*/  ISETP.NE.AND.EX P0, PT, R29, RZ, PT, P0 ;  /* 0x000000ff1d00720c */ /* 0x000fe40003f05300 */
[----:B------:R-:W0:Y:S01]  /*9220*/  LDC R20, c[0x0][0x600] ;  /* 0x00018000ff147b82 */ /* 0x000e220000000800 */
[-CC-:B-1----:R-:W-:Y:S02]  /*9230*/  SHF.R.U64 R14, R8, R10.reuse, R9.reuse ;  /* 0x0000000a080e7219 */ /* 0x182fe40000001209 */
[----:B------:R-:W-:Y:S02]  /*9240*/  SHF.R.U32.HI R9, RZ, R10, R9 ;  /* 0x0000000aff097219 */ /* 0x000fe40000011609 */
[----:B------:R-:W-:-:S03]  /*9250*/  MOV R8, 0xffffffff ;  /* 0xffffffff00087802 */ /* 0x000fc60000000f00 */
[----:B------:R-:W1:Y:S01]  /*9260*/  LDC R24, c[0x0][0x648] ;  /* 0x00019200ff187b82 */ /* 0x000e620000000800 */
[-CC-:B--2---:R-:W-:Y:S02]  /*9270*/  SHF.R.U64 R23, R14, R12.reuse, R9.reuse ;  /* 0x0000000c0e177219 */ /* 0x184fe40000001209 */
[----:B------:R-:W-:-:S05]  /*9280*/  SHF.R.U32.HI R6, RZ, R12, R9 ;  /* 0x0000000cff067219 */ /* 0x000fca0000011609 */
[----:B------:R-:W2:Y:S01]  /*9290*/  LDC R26, c[0x0][0x638] ;  /* 0x00018e00ff1a7b82 */ /* 0x000ea20000000800 */
[-C--:B---3--:R-:W-:Y:S02]  /*92a0*/  SHF.L.U32 R8, R8, R27.reuse, RZ ;  /* 0x0000001b08087219 */ /* 0x088fe400000006ff */
[-CC-:B------:R-:W-:Y:S02]  /*92b0*/  SHF.R.U64 R25, R23, R27.reuse, R6.reuse ;  /* 0x0000001b17197219 */ /* 0x180fe40000001206 */
[----:B------:R-:W-:Y:S02]  /*92c0*/  LOP3.LUT R32, RZ, R8, RZ, 0x33, !PT ;  /* 0x00000008ff207212 */ /* 0x000fe400078e33ff */
[----:B------:R-:W-:Y:S01]  /*92d0*/  SHF.R.U32.HI R9, RZ, R27, R6 ;  /* 0x0000001bff097219 */ /* 0x000fe20000011606 */
[----:B------:R-:W3:Y:S01]  /*92e0*/  LDC R31, c[0x0][0x610] ;  /* 0x00018400ff1f7b82 */ /* 0x000ee20000000800 */
[----:B------:R-:W-:Y:S01]  /*92f0*/  IMAD.MOV.U32 R8, RZ, RZ, R25 ;  /* 0x000000ffff087224 */ /* 0x000fe200078e0019 */
[----:B------:R-:W-:Y:S06]  /*9300*/  @!P0 BRA `(.L_x_291) ;  /* 0x0000000000288947 */ /* 0x000fec0003800000 */
[----:B------:R-:W4:Y:S02]  /*9310*/  LDC R6, c[0x0][0x64c] ;  /* 0x00019300ff067b82 */ /* 0x000f240000000800 */
[----:B----4-:R-:W-:-:S04]  /*9320*/  IADD3 R13, P0, R25, R6, RZ ;  /* 0x00000006190d7210 */ /* 0x010fc80007f1e0ff */
[----:B------:R-:W-:-:S05]  /*9330*/  IADD3.X R15, RZ, R9, RZ, P0, !PT ;  /* 0x00000009ff0f7210 */ /* 0x000fca00007fe4ff */
[----:B------:R-:W-:-:S04]  /*9340*/  IMAD.WIDE.U32 R8, R15, R28, RZ ;  /* 0x0000001c0f087225 */ /* 0x000fc800078e00ff */
[----:B------:R-:W-:-:S04]  /*9350*/  IMAD.WIDE.U32 R10, P0, R13, R29, R8 ;  /* 0x0000001d0d0a7225 */ /* 0x000fc80007800008 */
[----:B------:R-:W-:-:S04]  /*9360*/  IMAD.WIDE.U32 R8, R13, R28, RZ ;  /* 0x0000001c0d087225 */ /* 0x000fc800078e00ff */
[----:B------:R-:W-:Y:S01]  /*9370*/  IMAD.X R13, RZ, RZ, RZ, P0 ;  /* 0x000000ffff0d7224 */ /* 0x000fe200000e06ff */
[----:B------:R-:W-:Y:S01]  /*9380*/  IADD3 RZ, P0, R9, R10, RZ ;  /* 0x0000000a09ff7210 */ /* 0x000fe20007f1e0ff */
[----:B------:R-:W-:-:S04]  /*9390*/  IMAD.MOV.U32 R12, RZ, RZ, R11 ;  /* 0x000000ffff0c7224 */ /* 0x000fc800078e000b */
[----:B------:R-:W-:-:S08]  /*93a0*/  IMAD.WIDE.U32.X R8, R15, R29, R12, P0 ;  /* 0x0000001d0f087225 */ /* 0x000fd000000e040c */
.L_x_291:
[----:B------:R-:W-:Y:S02]  /*93b0*/  ISETP.NE.AND P0, PT, R2, 0x1, PT ;  /* 0x000000010200780c */ /* 0x000fe40003f05270 */
[----:B-1----:R-:W-:Y:S02]  /*93c0*/  SHF.R.U64 R6, R8, R24, R9 ;  /* 0x0000001808067219 */ /* 0x002fe40000001209 */
[----:B------:R-:W-:Y:S02]  /*93d0*/  SHF.L.U32 R30, R30, R27, RZ ;  /* 0x0000001b1e1e7219 */ /* 0x000fe400000006ff */
[----:B------:R-:W-:Y:S01]  /*93e0*/  LOP3.LUT R5, R23, R32, RZ, 0xc0, !PT ;  /* 0x0000002017057212 */ /* 0x000fe200078ec0ff */
[----:B------:R-:W-:Y:S01]  /*93f0*/  IMAD.MOV R8, RZ, RZ, -R6 ;  /* 0x000000ffff087224 */ /* 0x000fe200078e0a06 */
[----:B0-----:R-:W-:Y:S02]  /*9400*/  IADD3 R9, R20, -0x1, RZ ;  /* 0xffffffff14097810 */ /* 0x001fe40007ffe0ff */
[----:B------:R-:W-:Y:S01]  /*9410*/  MOV R13, R22 ;  /* 0x00000016000d7202 */ /* 0x000fe20000000f00 */
[----:B------:R-:W-:Y:S01]  /*9420*/  IMAD R6, R30, R6, R5 ;  /* 0x000000061e067224 */ /* 0x000fe200078e0205 */
[----:B------:R-:W-:Y:S01]  /*9430*/  LOP3.LUT R5, R14, R9, RZ, 0xc0, !PT ;  /* 0x000000090e057212 */ /* 0x000fe200078ec0ff */
[----:B------:R-:W-:-:S02]  /*9440*/  @P0 IMAD R3, R7, R21, R4 ;  /* 0x0000001507030224 */ /* 0x000fc400078e0204 */
[----:B--2---:R-:W-:Y:S02]  /*9450*/  IMAD R4, R8, R26, R25 ;  /* 0x0000001a08047224 */ /* 0x004fe400078e0219 */
[----:B---3--:R-:W-:Y:S02]  /*9460*/  IMAD R3, R6, R31, R3 ;  /* 0x0000001f06037224 */ /* 0x008fe400078e0203 */
[----:B------:R-:W-:Y:S02]  /*9470*/  IMAD R4, R4, R20, R5 ;  /* 0x0000001404047224 */ /* 0x000fe400078e0205 */
[----:B------:R-:W-:-:S03]  /*9480*/  IMAD.MOV.U32 R6, RZ, RZ, 0x1 ;  /* 0x00000001ff067424 */ /* 0x000fc600078e00ff */
[----:B------:R-:W-:Y:S02]  /*9490*/  SEL R20, R4, R3, !P0 ;  /* 0x0000000304147207 */ /* 0x000fe40004000000 */
[----:B------:R-:W-:-:S07]  /*94a0*/  SEL R12, R3, R4, !P0 ;  /* 0x00000004030c7207 */ /* 0x000fce0004000000 */
.L_x_289:
[----:B------:R-:W-:-:S08]  /*94b0*/  NOP ;  /* 0x0000000000007918 */ /* 0x000fd00000000000 */
[----:B------:R-:W0:-:S00]  /*94c0*/  USETMAXREG.DEALLOC.CTAPOOL 0x28 ;  /* 0x00000028000079c8 */ /* 0x000e0000080e0500 */
[----:B0-----:R-:W-:-:S13]  /*94d0*/  ISETP.NE.AND P0, PT, R0, RZ, PT ;  /* 0x000000ff0000720c */ /* 0x001fda0003f05270 */
[----:B------:R-:W-:Y:S05]  /*94e0*/  @P0 EXIT ;  /* 0x000000000000094d */ /* 0x000fea0003800000 */
[----:B------:R-:W-:Y:S01]  /*94f0*/  LOP3.LUT P0, RZ, R6, 0xff, RZ, 0xc0, !PT ;  /* 0x000000ff06ff7812 */ /* 0x000fe2000780c0ff */
[----:B------:R-:W-:Y:S02]  /*9500*/  IMAD.MOV.U32 R10, RZ, RZ, 0x1 ;  /* 0x00000001ff0a7424 */ /* 0x000fe400078e00ff */
[----:B------:R-:W-:-:S10]  /*9510*/  IMAD.MOV.U32 R9, RZ, RZ, RZ ;  /* 0x000000ffff097224 */ /* 0x000fd400078e00ff */
[----:B------:R-:W-:Y:S05]  /*9520*/  @!P0 BRA `(.L_x_292) ;  /* 0x0000000c00848947 */ /* 0x000fea0003800000 */
[----:B------:R-:W0:Y:S01]  /*9530*/  LDC R0, c[0x0][0x28c] ;  /* 0x0000a300ff007b82 */ /* 0x000e220000000800 */
[----:B------:R-:W-:Y:S01]  /*9540*/  ULDC UR5, c[0x0][0x658] ;  /* 0x0001960000057ab9 */ /* 0x000fe20000000800 */
[----:B------:R-:W-:Y:S01]  /*9550*/  UMOV UR11, 0xffffffff ;  /* 0xffffffff000b7882 */ /* 0x000fe20000000000 */
[----:B------:R-:W-:Y:S01]  /*9560*/  UMOV UR15, 0x1 ;  /* 0x00000001000f7882 */ /* 0x000fe20000000000 */
[----:B------:R-:W-:Y:S01]  /*9570*/  USHF.L.U32 UR11, UR11, UR5, URZ ;  /* 0x000000050b0b7299 */ /* 0x000fe2000800063f */
[----:B------:R-:W-:Y:S01]  /*9580*/  BSSY B0, `(.L_x_292) ;  /* 0x00000db000007945 */ /* 0x000fe20003800000 */
[----:B------:R-:W-:Y:S01]  /*9590*/  ULDC UR9, c[0x0][0xc] ;  /* 0x0000030000097ab9 */ /* 0x000fe20000000800 */
[----:B------:R-:W-:Y:S01]  /*95a0*/  ULDC UR14, c[0x0][0x10] ;  /* 0x00000400000e7ab9 */ /* 0x000fe20000000800 */
[----:B------:R-:W1:Y:S01]  /*95b0*/  S2UR UR8, SR_CgaCtaId ;  /* 0x00000000000879c3 */ /* 0x000e620000008800 */
[----:B------:R-:W-:Y:S01]  /*95c0*/  ULOP3.LUT UR13, URZ, UR11, URZ, 0x33, !UPT ;  /* 0x0000000b3f0d7292 */ /* 0x000fe2000f8e333f */
[----:B------:R-:W-:Y:S01]  /*95d0*/  LOP3.LUT R11, R19, 0x2, RZ, 0xfc, !PT ;  /* 0x00000002130b7812 */ /* 0x000fe200078efcff */
[----:B------:R-:W-:Y:S01]  /*95e0*/  IMAD.MOV.U32 R10, RZ, RZ, 0x1 ;  /* 0x00000001ff0a7424 */ /* 0x000fe200078e00ff */
[----:B------:R-:W-:Y:S01]  /*95f0*/  MOV R9, RZ ;  /* 0x000000ff00097202 */ /* 0x000fe20000000f00 */
[----:B------:R-:W-:Y:S01]  /*9600*/  ULDC UR4, c[0x0][0x600] ;  /* 0x0001800000047ab9 */ /* 0x000fe20000000800 */
[----:B------:R-:W-:Y:S01]  /*9610*/  UMOV UR18, 0x5 ;  /* 0x0000000500127882 */ /* 0x000fe20000000000 */
[----:B------:R-:W-:-:S02]  /*9620*/  UIADD3 UR4, UR4, -0x1, URZ ;  /* 0xffffffff04047890 */ /* 0x000fc4000fffe03f */
[----:B------:R-:W-:Y:S01]  /*9630*/  USHF.L.U32 UR5, UR15, UR5, URZ ;  /* 0x000000050f057299 */ /* 0x000fe2000800063f */
[----:B------:R-:W-:Y:S01]  /*9640*/  ULDC.64 UR28, c[0x0][0x198] ;  /* 0x00006600001c7ab9 */ /* 0x000fe20000000a00 */
[----:B0-----:R-:W-:-:S04]  /*9650*/  IADD3 R0, R0, 0x1f, RZ ;  /* 0x0000001f00007810 */ /* 0x001fc80007ffe0ff */
[----:B------:R-:W-:Y:S01]  /*9660*/  SHF.R.S32.HI R3, RZ, 0x1f, R0 ;  /* 0x0000001fff037819 */ /* 0x000fe20000011400 */
[----:B-1----:R-:W-:-:S03]  /*9670*/  ULOP3.LUT UR10, UR8, 0x1, URZ, 0xc0, !UPT ;  /* 0x00000001080a7892 */ /* 0x002fc6000f8ec03f */
[----:B------:R-:W-:Y:S01]  /*9680*/  LEA.HI R3, R3, R0, RZ, 0x5 ;  /* 0x0000000003037211 */ /* 0x000fe200078f28ff */
[----:B------:R-:W-:Y:S01]  /*9690*/  USHF.R.U32.HI UR25, URZ, 0x1, UR8 ;  /* 0x000000013f197899 */ /* 0x000fe20008011608 */
[----:B------:R-:W-:Y:S01]  /*96a0*/  IMAD.MOV.U32 R0, RZ, RZ, 0x1 ;  /* 0x00000001ff007424 */ /* 0x000fe200078e00ff */
[----:B------:R-:W-:Y:S01]  /*96b0*/  USHF.L.U32 UR6, UR8, 0x6, URZ ;  /* 0x0000000608067899 */ /* 0x000fe2000800063f */
[--C-:B------:R-:W-:Y:S01]  /*96c0*/  SHF.R.S32.HI R8, RZ, 0x5, R3.reuse ;  /* 0x00000005ff087819 */ /* 0x100fe20000011403 */
[----:B------:R-:W-:Y:S02]  /*96d0*/  USHF.L.U32 UR7, UR8, 0xb, URZ ;  /* 0x0000000b08077899 */ /* 0x000fe4000800063f */
[----:B------:R-:W-:Y:S01]  /*96e0*/  ULOP3.LUT UR8, UR8, 0xfffffffe, URZ, 0xc0, !UPT ;  /* 0xfffffffe08087892 */ /* 0x000fe2000f8ec03f */
[----:B------:R-:W-:Y:S01]  /*96f0*/  PRMT R3, R0, 0x7610, R3 ;  /* 0x0000761000037816 */ /* 0x000fe20000000003 */
[----:B------:R-:W-:Y:S01]  /*9700*/  UISETP.GT.U32.AND UP0, UPT, UR10, 0xffff, UPT ;  /* 0x0000ffff0a00788c */ /* 0x000fe2000bf04070 */
[----:B------:R-:W-:Y:S01]  /*9710*/  VIADD R0, R8, 0x1 ;  /* 0x0000000108007836 */ /* 0x000fe20000000000 */
[----:B------:R-:W-:-:S02]  /*9720*/  USHF.L.U32 UR11, UR15, UR8, URZ ;  /* 0x000000080f0b7299 */ /* 0x000fc4000800063f */
[----:B------:R-:W-:Y:S02]  /*9730*/  ULOP3.LUT UR12, UR8, 0x1, URZ, 0xfc, !UPT ;  /* 0x00000001080c7892 */ /* 0x000fe4000f8efc3f */
[----:B------:R-:W-:Y:S02]  /*9740*/  UIMAD.WIDE.U32 UR8, UR9, UR14, URZ ;  /* 0x0000000e090872a5 */ /* 0x000fe4000f8e003f */
[----:B------:R-:W-:Y:S01]  /*9750*/  USEL UR10, UR10, 0xffff, !UP0 ;  /* 0x0000ffff0a0a7887 */ /* 0x000fe2000c000000 */
[----:B------:R-:W-:Y:S01]  /*9760*/  ULDC UR14, c[0x0][0x14] ;  /* 0x00000500000e7ab9 */ /* 0x000fe20000000800 */
[----:B------:R-:W-:Y:S02]  /*9770*/  USHF.L.U32 UR12, UR15, UR12, URZ ;  /* 0x0000000c0f0c7299 */ /* 0x000fe4000800063f */
[----:B------:R-:W-:Y:S02]  /*9780*/  UIMAD.WIDE.U32 UR26, UR8, UR14, URZ ;  /* 0x0000000e081a72a5 */ /* 0x000fe4000f8e003f */
[----:B------:R-:W-:-:S02]  /*9790*/  UIMAD UR21, UR9, UR14, URZ ;  /* 0x0000000e091572a4 */ /* 0x000fc4000f8e023f */
[----:B------:R-:W-:Y:S02]  /*97a0*/  ULOP3.LUT UR10, UR10, 0xffff, URZ, 0xc0, !UPT ;  /* 0x0000ffff0a0a7892 */ /* 0x000fe4000f8ec03f */
[----:B------:R-:W-:Y:S02]  /*97b0*/  ULOP3.LUT UR6, UR6, 0x40, URZ, 0xc0, !UPT ;  /* 0x0000004006067892 */ /* 0x000fe4000f8ec03f */
[----:B------:R-:W-:Y:S02]  /*97c0*/  ULOP3.LUT UR7, UR7, 0x800, URZ, 0xc0, !UPT ;  /* 0x0000080007077892 */ /* 0x000fe4000f8ec03f */
[----:B------:R-:W-:Y:S02]  /*97d0*/  ULOP3.LUT UR19, UR11, UR12, URZ, 0xfc, !UPT ;  /* 0x0000000c0b137292 */ /* 0x000fe4000f8efc3f */
[----:B------:R-:W-:Y:S02]  /*97e0*/  UIADD3 UR21, UR27, UR21, URZ ;  /* 0x000000151b157290 */ /* 0x000fe4000fffe03f */
[----:B------:R-:W-:-:S12]  /*97f0*/  USHF.L.U32 UR18, UR18, UR10, URZ ;  /* 0x0000000a12127299 */ /* 0x000fd8000800063f */
.L_x_303:
[----:B------:R-:W-:-:S03]  /*9800*/  UMOV UR8, 0xffffffff ;  /* 0xffffffff00087882 */ /* 0x000fc60000000000 */
[----:B------:R-:W-:Y:S05]  /*9810*/  BRA.DIV UR8, `(.L_x_293) ;  /* 0x0000000e08b07947 */ /* 0x000fea000b800000 */
[----:B------:R-:W-:-:S13]  /*9820*/  ELECT P6, URZ, PT ;  /* 0x00000000003f782f */ /* 0x000fda00038c0000 */
.L_x_314:
[----:B------:R-:W0:Y:S01]  /*9830*/  LDC R4, c[0x0][0x28c] ;  /* 0x0000a300ff047b82 */ /* 0x000e220000000800 */
[----:B------:R-:W-:Y:S01]  /*9840*/  BSSY B1, `(.L_x_294) ;  /* 0x000003c000017945 */ /* 0x000fe20003800000 */
[----:B0-----:R-:W-:-:S13]  /*9850*/  ISETP.LT.OR P6, PT, R4, 0x1, !P6 ;  /* 0x000000010400780c */ /* 0x001fda00077c1670 */
[----:B------:R-:W-:Y:S05]  /*9860*/  @P6 BRA `(.L_x_295) ;  /* 0x0000000000e46947 */ /* 0x000fea0003800000 */
[----:B------:R-:W-:Y:S01]  /*9870*/  LEA R12, R12, UR25, 0x1 ;  /* 0x000000190c0c7c11 */ /* 0x000fe2000f8e08ff */
[----:B------:R-:W-:Y:S01]  /*9880*/  IMAD.MOV.U32 R15, RZ, RZ, RZ ;  /* 0x000000ffff0f7224 */ /* 0x000fe200078e00ff */
[----:B------:R-:W-:Y:S01]  /*9890*/  LEA R20, R20, UR6, 0x7 ;  /* 0x0000000614147c11 */ /* 0x000fe2000f8e38ff */
[----:B------:R-:W-:Y:S01]  /*98a0*/  IMAD.MOV.U32 R5, RZ, RZ, R10 ;  /* 0x000000ffff057224 */ /* 0x000fe200078e000a */
[----:B------:R-:W-:Y:S01]  /*98b0*/  MOV R4, R0 ;  /* 0x0000000000047202 */ /* 0x000fe20000000f00 */
[----:B------:R-:W-:Y:S01]  /*98c0*/  IMAD.MOV.U32 R6, RZ, RZ, R9 ;  /* 0x000000ffff067224 */ /* 0x000fe200078e0009 */
[----:B------:R-:W-:-:S07]  /*98d0*/  SHF.L.U32 R14, R12, 0x7, RZ ;  /* 0x000000070c0e7819 */ /* 0x000fce00000006ff */
.L_x_298:
[----:B------:R-:W0:Y:S01]  /*98e0*/  S2R R12, SR_CgaCtaId ;  /* 0x00000000000c7919 */ /* 0x000e220000008800 */
[----:B------:R-:W-:Y:S02]  /*98f0*/  MOV R7, 0x400 ;  /* 0x0000040000077802 */ /* 0x000fe40000000f00 */
[----:B------:R-:W-:Y:S02]  /*9900*/  LOP3.LUT P1, RZ, R18, 0x7f, RZ, 0xc0, !PT ;  /* 0x0000007f12ff7812 */ /* 0x000fe4000782c0ff */
[----:B0-----:R-:W-:Y:S02]  /*9910*/  LEA R24, R12, R7, 0x18 ;  /* 0x000000070c187211 */ /* 0x001fe400078ec0ff */
[----:B------:R-:W-:-:S09]  /*9920*/  SHF.L.U32 R7, R5, 0x1f, RZ ;  /* 0x0000001f05077819 */ /* 0x000fd200000006ff */
[----:B------:R-:W0:Y:S01]  /*9930*/  @!P1 LDC R12, c[0x0][0x500] ;  /* 0x00014000ff0c9b82 */ /* 0x000e220000000800 */
[----:B------:R-:W-:-:S04]  /*9940*/  IMAD R22, R6, 0x8, R24 ;  /* 0x0000000806167824 */ /* 0x000fc800078e0218 */
[----:B------:R-:W1:Y:S02]  /*9950*/  SYNCS.PHASECHK.TRANS64.TRYWAIT P0, [R22+URZ+0x20], R7 ;  /* 0x00002007160075a7 */ /* 0x000e64000800017f */
[----:B-1----:R-:W-:Y:S05]  /*9960*/  @!P0 BRA `(.L_x_296) ;  /* 0x0000000c007c8947 */ /* 0x002fea0003800000 */
.L_x_315:
[----:B-1----:R-:W-:Y:S01]  /*9970*/  PRMT R7, R11, 0x9910, RZ ;  /* 0x000099100b077816 */ /* 0x002fe200000000ff */
[----:B0-----:R0:W-:Y:S03]  /*9980*/  @!P1 SYNCS.ARRIVE.TRANS64 RZ, [R22+URZ], R12 ;  /* 0x0000000c16ff99a7 */ /* 0x0011e6000800003f */
[----:B------:R-:W-:-:S13]  /*9990*/  ISETP.NE.AND P0, PT, R7, 0x2, PT ;  /* 0x000000020700780c */ /* 0x000fda0003f05270 */
[----:B0-----:R-:W-:Y:S05]  /*99a0*/  @P0 BRA `(.L_x_297) ;  /* 0x0000000000040947 */ /* 0x001fea0003800000 */
[----:B------:R-:W-:Y:S01]  /*99b0*/  BPT.TRAP 0x1 ;  /* 0x000000040000795c */ /* 0x000fe20000300000 */
.L_x_297:
[----:B------:R-:W-:Y:S01]  /*99c0*/  LEA R7, R6, UR25, 0x1 ;  /* 0x0000001906077c11 */ /* 0x000fe2000f8e08ff */
[----:B------:R-:W-:Y:S01]  /*99d0*/  UIADD3 UR14, UP0, UR28, 0xf0, URZ ;  /* 0x000000f01c0e7890 */ /* 0x000fe2000ff1e03f */
[----:B------:R-:W-:Y:S01]  /*99e0*/  R2UR UR23, R14 ;  /* 0x000000000e1772ca */ /* 0x000fe200000e0000 */
[----:B------:R-:W-:Y:S01]  /*99f0*/  UIADD3 UR32, UP1, UR28, 0x1f0, URZ ;  /* 0x000001f01c207890 */ /* 0x000fe2000ff3e03f */
[----:B------:R-:W-:Y:S01]  /*9a00*/  R2UR UR9, R22 ;  /* 0x00000000160972ca */ /* 0x000fe200000e0000 */
[----:B------:R-:W-:Y:S01]  /*9a10*/  IMAD.SHL.U32 R7, R7, 0x1000, RZ ;  /* 0x0000100007077824 */ /* 0x000fe200078e00ff */
[----:B------:R-:W-:Y:S01]  /*9a20*/  R2UR UR10, R15 ;  /* 0x000000000f0a72ca */ /* 0x000fe200000e0000 */
[----:B------:R-:W-:Y:S01]  /*9a30*/  UIADD3.X UR15, URZ, UR29, URZ, UP0, !UPT ;  /* 0x0000001d3f0f7290 */ /* 0x000fe200087fe43f */
[----:B------:R-:W-:Y:S01]  /*9a40*/  R2UR UR12, R13 ;  /* 0x000000000d0c72ca */ /* 0x000fe200000e0000 */
[----:B------:R-:W-:Y:S01]  /*9a50*/  UPRMT UR20, URZ, 0x5410, UR18 ;  /* 0x000054103f147896 */ /* 0x000fe20008000012 */
[----:B------:R-:W-:Y:S01]  /*9a60*/  LEA R12, R7, R24, 0x2 ;  /* 0x00000018070c7211 */ /* 0x000fe200078e10ff */
[----:B------:R-:W-:Y:S01]  /*9a70*/  UPRMT UR30, URZ, 0x5410, UR19 ;  /* 0x000054103f1e7896 */ /* 0x000fe20008000013 */
[C---:B------:R-:W-:Y:S01]  /*9a80*/  LEA R7, R6.reuse, UR7, 0xc ;  /* 0x0000000706077c11 */ /* 0x040fe2000f8e60ff */
[----:B------:R-:W-:Y:S01]  /*9a90*/  VIADD R6, R6, 0x1 ;  /* 0x0000000106067836 */ /* 0x000fe20000000000 */
[----:B------:R-:W-:Y:S01]  /*9aa0*/  R2UR UR8, R12 ;  /* 0x000000000c0872ca */ /* 0x000fe200000e0000 */
[----:B------:R-:W-:Y:S01]  /*9ab0*/  UIADD3.X UR33, URZ, UR29, URZ, UP1, !UPT ;  /* 0x0000001d3f217290 */ /* 0x000fe20008ffe43f */
[----:B------:R-:W-:Y:S01]  /*9ac0*/  IADD3 R4, R4, -0x1, RZ ;  /* 0xffffffff04047810 */ /* 0x000fe20007ffe0ff */
[----:B------:R-:W-:Y:S01]  /*9ad0*/  IMAD R7, R7, 0x4, R24 ;  /* 0x0000000407077824 */ /* 0x000fe200078e0218 */
[----:B------:R-:W-:Y:S01]  /*9ae0*/  R2UR UR24, R20 ;  /* 0x00000000141872ca */ /* 0x000fe200000e0000 */
[----:B------:R-:W-:Y:S01]  /*9af0*/  UMOV UR16, 0x0 ;  /* 0x0000000000107882 */ /* 0x000fe20000000000 */
[----:B------:R-:W-:Y:S01]  /*9b00*/  ISETP.GT.AND P1, PT, R4, 0x1, PT ;  /* 0x000000010400780c */ /* 0x000fe20003f24270 */
[----:B------:R-:W-:Y:S01]  /*9b10*/  UMOV UR17, 0x10000000 ;  /* 0x1000000000117882 */ /* 0x000fe20000000000 */
[----:B------:R-:W-:Y:S01]  /*9b20*/  R2UR UR11, R7 ;  /* 0x00000000070b72ca */ /* 0x000fe200000e0000 */
[----:B------:R-:W-:Y:S01]  /*9b30*/  VIADD R15, R15, 0x20 ;  /* 0x000000200f0f7836 */ /* 0x000fe20000000000 */
[----:B------:R-:W-:-:S03]  /*9b40*/  ISETP.NE.AND P0, PT, R6, 0x4, PT ;  /* 0x000000040600780c */ /* 0x000fc60003f05270 */
[----:B------:R-:W-:Y:S01]  /*9b50*/  UIADD3 UR8, UR8, 0x100, URZ ;  /* 0x0000010008087890 */ /* 0x000fe2000fffe03f */
[----:B------:R-:W-:Y:S02]  /*9b60*/  SEL R12, RZ, 0x1, P0 ;  /* 0x00000001ff0c7807 */ /* 0x000fe40000000000 */
[----:B------:R-:W-:Y:S02]  /*9b70*/  SEL R6, R6, RZ, P0 ;  /* 0x000000ff06067207 */ /* 0x000fe40000000000 */
[----:B------:R-:W-:-:S03]  /*9b80*/  LOP3.LUT R5, R5, R12, RZ, 0x3c, !PT ;  /* 0x0000000c05057212 */ /* 0x000fc600078e3cff */
[----:B------:R-:W-:-:S03]  /*9b90*/  UIADD3 UR22, UR11, 0x20100, URZ ;  /* 0x000201000b167890 */ /* 0x000fc6000fffe03f */
[----:B------:R-:W-:Y:S02]  /*9ba0*/  UMOV UR11, UR23 ;  /* 0x00000017000b7c82 */ /* 0x000fe40008000000 */
[----:B------:R0:W-:Y:S02]  /*9bb0*/  UTMALDG.3D.MULTICAST [UR8], [UR14], UR20, desc[UR16] ;  /* 0x000010080e0073b4 */ /* 0x0001e40008011814 */
[----:B0-----:R-:W-:Y:S01]  /*9bc0*/  UMOV UR8, UR22 ;  /* 0x0000001600087c82 */ /* 0x001fe20008000000 */
[----:B------:R-:W-:Y:S02]  /*9bd0*/  UMOV UR11, UR24 ;  /* 0x00000018000b7c82 */ /* 0x000fe40008000000 */
[----:B------:R0:W-:Y:S02]  /*9be0*/  UTMALDG.3D.MULTICAST [UR8], [UR32], UR30, desc[UR16] ;  /* 0x00001008200073b4 */ /* 0x0001e4000801181e */
[----:B0-----:R-:W-:Y:S05]  /*9bf0*/  @P1 BRA `(.L_x_298) ;  /* 0xfffffffc00381947 */ /* 0x001fea000383ffff */
.L_x_295:
[----:B------:R-:W-:Y:S05]  /*9c00*/  BSYNC B1 ;  /* 0x0000000000017941 */ /* 0x000fea0003800000 */
.L_x_294:
[----:B------:R-:W-:Y:S01]  /*9c10*/  LOP3.LUT P1, RZ, R3, 0xff, RZ, 0xc0, !PT ;  /* 0x000000ff03ff7812 */ /* 0x000fe2000782c0ff */
[----:B------:R-:W-:Y:S01]  /*9c20*/  IMAD.IADD R9, R8, 0x1, R9 ;  /* 0x0000000108097824 */ /* 0x000fe200078e0209 */
[----:B------:R-:W-:Y:S01]  /*9c30*/  IADD3 R16, P2, R16, UR26, RZ ;  /* 0x0000001a10107c10 */ /* 0x000fe2000ff5e0ff */
[----:B------:R-:W-:Y:S01]  /*9c40*/  ULDC.64 UR8, c[0x0][0x650] ;  /* 0x0001940000087ab9 */ /* 0x000fe20000000a00 */
[----:B------:R-:W-:Y:S01]  /*9c50*/  BSSY B1, `(.L_x_299) ;  /* 0x000006b000017945 */ /* 0x000fe20003800000 */
[----:B------:R-:W-:Y:S01]  /*9c60*/  MOV R12, 0xffffffff ;  /* 0xffffffff000c7802 */ /* 0x000fe20000000f00 */
[----:B------:R-:W-:Y:S01]  /*9c70*/  IMAD.MOV.U32 R20, RZ, RZ, -0x1 ;  /* 0xffffffffff147424 */ /* 0x000fe200078e00ff */
[----:B------:R-:W-:Y:S01]  /*9c80*/  SHF.R.U32.HI R3, RZ, 0x2, R9 ;  /* 0x00000002ff037819 */ /* 0x000fe20000011609 */
[----:B------:R-:W-:Y:S01]  /*9c90*/  IMAD.MOV.U32 R13, RZ, RZ, -0x1 ;  /* 0xffffffffff0d7424 */ /* 0x000fe200078e00ff */
[----:B------:R-:W-:Y:S02]  /*9ca0*/  ISETP.GT.U32.AND P0, PT, R9, 0x3, PT ;  /* 0x000000030900780c */ /* 0x000fe40003f04070 */
[----:B------:R-:W-:-:S02]  /*9cb0*/  LOP3.LUT R3, R3, 0x1, RZ, 0xc0, !PT ;  /* 0x0000000103037812 */ /* 0x000fc400078ec0ff */
[----:B------:R-:W0:Y:S01]  /*9cc0*/  @P1 S2R R5, SR_CgaCtaId ;  /* 0x0000000000051919 */ /* 0x000e220000008800 */
[----:B------:R-:W-:Y:S02]  /*9cd0*/  @P1 MOV R4, 0x400 ;  /* 0x0000040000041802 */ /* 0x000fe40000000f00 */
[----:B------:R-:W-:Y:S02]  /*9ce0*/  ISETP.LT.U32.AND P0, PT, R8, 0x4, P0 ;  /* 0x000000040800780c */ /* 0x000fe40000701070 */
[----:B------:R-:W-:Y:S02]  /*9cf0*/  IADD3.X R17, R17, UR21, RZ, P2, !PT ;  /* 0x0000001511117c10 */ /* 0x000fe400097fe4ff */
[----:B------:R-:W-:Y:S02]  /*9d00*/  ISETP.GE.U32.AND P2, PT, R16, UR8, PT ;  /* 0x0000000810007c0c */ /* 0x000fe4000bf46070 */
[----:B------:R-:W-:Y:S02]  /*9d10*/  LOP3.LUT R9, R9, 0x3, RZ, 0xc0, !PT ;  /* 0x0000000309097812 */ /* 0x000fe400078ec0ff */
[----:B0-----:R-:W-:-:S04]  /*9d20*/  @P1 LEA R4, R5, R4, 0x18 ;  /* 0x0000000405041211 */ /* 0x001fc800078ec0ff */
[----:B------:R0:W-:Y:S01]  /*9d30*/  @P1 SYNCS.ARRIVE.TRANS64.A1T0 RZ, [R4+URZ+0x58], RZ ;  /* 0x000058ff04ff19a7 */ /* 0x0001e2000810003f */
[----:B------:R-:W-:Y:S02]  /*9d40*/  ISETP.NE.U32.AND P1, PT, R3, 0x1, PT ;  /* 0x000000010300780c */ /* 0x000fe40003f25070 */
[----:B------:R-:W-:Y:S02]  /*9d50*/  SEL R3, RZ, 0x1, !P0 ;  /* 0x00000001ff037807 */ /* 0x000fe40004000000 */
[----:B------:R-:W-:Y:S02]  /*9d60*/  ISETP.GE.U32.AND.EX P0, PT, R17, UR9, PT, P2 ;  /* 0x0000000911007c0c */ /* 0x000fe4000bf06120 */
[----:B------:R-:W-:-:S04]  /*9d70*/  ISETP.GT.U32.AND P1, PT, R8, 0x3, !P1 ;  /* 0x000000030800780c */ /* 0x000fc80004f24070 */
[----:B0-----:R-:W-:-:S04]  /*9d80*/  SEL R4, RZ, 0x1, !P1 ;  /* 0x00000001ff047807 */ /* 0x001fc80004800000 */
[--C-:B------:R-:W-:Y:S02]  /*9d90*/  LOP3.LUT R10, R4, R10, R3.reuse, 0x96, !PT ;  /* 0x0000000a040a7212 */ /* 0x100fe400078e9603 */
[----:B------:R-:W-:Y:S02]  /*9da0*/  PRMT R4, RZ, 0x7610, R4 ;  /* 0x00007610ff047816 */ /* 0x000fe40000000004 */
[----:B------:R-:W-:Y:S01]  /*9db0*/  PRMT R3, RZ, 0x7610, R3 ;  /* 0x00007610ff037816 */ /* 0x000fe20000000003 */
[----:B------:R-:W-:Y:S06]  /*9dc0*/  @P0 BRA `(.L_x_300) ;  /* 0x00000004004c0947 */ /* 0x000fec0003800000 */
[----:B------:R-:W0:Y:S01]  /*9dd0*/  S2R R14, SR_CTAID.X ;  /* 0x00000000000e7919 */ /* 0x000e220000002500 */
[----:B------:R-:W-:Y:S01]  /*9de0*/  ULDC.64 UR8, c[0x0][0x628] ;  /* 0x00018a0000087ab9 */ /* 0x000fe20000000a00 */
[----:B------:R-:W1:Y:S01]  /*9df0*/  LDC R15, c[0x0][0x144] ;  /* 0x00005100ff0f7b82 */ /* 0x000e620000000800 */
[----:B------:R-:W-:Y:S01]  /*9e00*/  ISETP.NE.U32.AND P0, PT, RZ, UR8, PT ;  /* 0x00000008ff007c0c */ /* 0x000fe2000bf05070 */
[----:B------:R-:W2:Y:S01]  /*9e10*/  S2R R12, SR_CTAID.Y ;  /* 0x00000000000c7919 */ /* 0x000ea20000002600 */
[----:B------:R-:W-:Y:S01]  /*9e20*/  ULDC UR10, c[0x0][0x150] ;  /* 0x00005400000a7ab9 */ /* 0x000fe20000000800 */
[----:B------:R-:W-:Y:S01]  /*9e30*/  ULDC UR11, c[0x0][0x630] ;  /* 0x00018c00000b7ab9 */ /* 0x000fe20000000800 */
[----:B------:R-:W-:Y:S02]  /*9e40*/  ISETP.NE.AND.EX P0, PT, RZ, UR9, PT, P0 ;  /* 0x00000009ff007c0c */ /* 0x000fe4000bf05300 */
[----:B------:R-:W-:Y:S02]  /*9e50*/  MOV R4, R16 ;  /* 0x0000001000047202 */ /* 0x000fe40000000f00 */
[----:B0-----:R-:W-:-:S05]  /*9e60*/  I2FP.F32.U32 R5, R14 ;  /* 0x0000000e00057245 */ /* 0x001fca0000201000 */
[----:B------:R-:W-:Y:S01]  /*9e70*/  FMUL R20, R5, UR10 ;  /* 0x0000000a05147c20 */ /* 0x000fe20008400000 */
[----:B------:R-:W-:-:S03]  /*9e80*/  IMAD.MOV.U32 R5, RZ, RZ, R17 ;  /* 0x000000ffff057224 */ /* 0x000fc600078e0011 */
[----:B--2---:R-:W-:Y:S05]  /*9e90*/  @!P0 BRA `(.L_x_301) ;  /* 0x0000000000288947 */ /* 0x004fea0003800000 */
[----:B------:R-:W-:Y:S02]  /*9ea0*/  ULDC UR10, c[0x0][0x634] ;  /* 0x00018d00000a7ab9 */ /* 0x000fe40000000800 */
[----:B------:R-:W-:-:S05]  /*9eb0*/  IADD3 R5, P0, R16, UR10, RZ ;  /* 0x0000000a10057c10 */ /* 0x000fca000ff1e0ff */
[----:B------:R-:W-:-:S04]  /*9ec0*/  IMAD.X R13, RZ, RZ, R17, P0 ;  /* 0x000000ffff0d7224 */ /* 0x000fc800000e0611 */
[----:B------:R-:W-:-:S04]  /*9ed0*/  IMAD.WIDE.U32 R6, R13, UR8, RZ ;  /* 0x000000080d067c25 */ /* 0x000fc8000f8e00ff */
[----:B------:R-:W-:-:S04]  /*9ee0*/  IMAD.WIDE.U32 R6, P0, R5, UR9, R6 ;  /* 0x0000000905067c25 */ /* 0x000fc8000f800006 */
[----:B------:R-:W-:-:S04]  /*9ef0*/  IMAD.WIDE.U32 R4, R5, UR8, RZ ;  /* 0x0000000805047c25 */ /* 0x000fc8000f8e00ff */
[----:B------:R-:W-:Y:S01]  /*9f00*/  IMAD.MOV.U32 R4, RZ, RZ, R7 ;  /* 0x000000ffff047224 */ /* 0x000fe200078e0007 */
[----:B------:R-:W-:Y:S02]  /*9f10*/  IADD3 RZ, P1, R5, R6, RZ ;  /* 0x0000000605ff7210 */ /* 0x000fe40007f3e0ff */
[----:B------:R-:W-:-:S03]  /*9f20*/  IADD3.X R5, RZ, RZ, RZ, P0, !PT ;  /* 0x000000ffff057210 */ /* 0x000fc600007fe4ff */
[----:B------:R-:W-:-:S08]  /*9f30*/  IMAD.WIDE.U32.X R4, R13, UR9, R4, P1 ;  /* 0x000000090d047c25 */ /* 0x000fd000088e0404 */
.L_x_301:
[--C-:B------:R-:W-:Y:S01]  /*9f40*/  SHF.R.U64 R13, R4, UR11, R5.reuse ;  /* 0x0000000b040d7c19 */ /* 0x100fe20008001205 */
[----:B------:R-:W0:Y:S01]  /*9f50*/  F2I.U32.TRUNC.NTZ R20, R20 ;  /* 0x0000001400147305 */ /* 0x000e22000020f000 */
[----:B------:R-:W-:Y:S01]  /*9f60*/  SHF.R.U32.HI R4, RZ, UR11, R5 ;  /* 0x0000000bff047c19 */ /* 0x000fe20008011605 */
[----:B------:R-:W-:Y:S01]  /*9f70*/  ULDC.64 UR8, c[0x0][0x620] ;  /* 0x0001880000087ab9 */ /* 0x000fe20000000a00 */
[----:B------:R-:W-:Y:S01]  /*9f80*/  IADD3 R7, P0, RZ, -R13, RZ ;  /* 0x8000000dff077210 */ /* 0x000fe20007f1e0ff */
[----:B------:R-:W-:Y:S01]  /*9f90*/  ULDC.64 UR10, c[0x0][0x640] ;  /* 0x00019000000a7ab9 */ /* 0x000fe20000000a00 */
[----:B------:R-:W2:Y:S03]  /*9fa0*/  LDC R21, c[0x0][0x148] ;  /* 0x00005200ff157b82 */ /* 0x000ea60000000800 */
[----:B------:R-:W-:Y:S01]  /*9fb0*/  IMAD.X R4, RZ, RZ, ~R4, P0 ;  /* 0x000000ffff047224 */ /* 0x000fe200000e0e04 */
[----:B------:R-:W-:-:S03]  /*9fc0*/  ISETP.NE.U32.AND P0, PT, RZ, UR10, PT ;  /* 0x0000000aff007c0c */ /* 0x000fc6000bf05070 */
[----:B------:R-:W-:Y:S01]  /*9fd0*/  IMAD R6, R4, UR8, RZ ;  /* 0x0000000804067c24 */ /* 0x000fe2000f8e02ff */
[----:B------:R-:W-:Y:S01]  /*9fe0*/  ISETP.NE.AND.EX P0, PT, RZ, UR11, PT, P0 ;  /* 0x0000000bff007c0c */ /* 0x000fe2000bf05300 */
[----:B------:R-:W-:Y:S01]  /*9ff0*/  IMAD.WIDE.U32 R4, R7, UR8, R16 ;  /* 0x0000000807047c25 */ /* 0x000fe2000f8e0010 */
[----:B------:R-:W-:-:S03]  /*a000*/  ULDC UR8, c[0x0][0x618] ;  /* 0x0001860000087ab9 */ /* 0x000fc60000000800 */
[----:B------:R-:W-:Y:S01]  /*a010*/  IMAD R7, R7, UR9, R6 ;  /* 0x0000000907077c24 */ /* 0x000fe2000f8e0206 */
[----:B0-----:R-:W-:Y:S01]  /*a020*/  IADD3 R6, -R20, RZ, RZ ;  /* 0x000000ff14067210 */ /* 0x001fe20007ffe1ff */
[----:B------:R-:W-:Y:S02]  /*a030*/  ULDC UR9, c[0x0][0x154] ;  /* 0x0000550000097ab9 */ /* 0x000fe40000000800 */
[----:B------:R-:W-:Y:S02]  /*a040*/  IMAD.IADD R5, R5, 0x1, R7 ;  /* 0x0000000105057824 */ /* 0x000fe400078e0207 */
[----:B-1----:R-:W-:Y:S01]  /*a050*/  IMAD R14, R15, R6, R14 ;  /* 0x000000060f0e7224 */ /* 0x002fe200078e020e */
[----:B------:R-:W-:Y:S02]  /*a060*/  I2FP.F32.U32 R6, R12 ;  /* 0x0000000c00067245 */ /* 0x000fe40000201000 */
[--C-:B------:R-:W-:Y:S02]  /*a070*/  SHF.R.U64 R15, R4, UR8, R5.reuse ;  /* 0x00000008040f7c19 */ /* 0x100fe40008001205 */
[----:B------:R-:W-:Y:S01]  /*a080*/  SHF.R.U32.HI R4, RZ, UR8, R5 ;  /* 0x00000008ff047c19 */ /* 0x000fe20008011605 */
[----:B------:R-:W-:Y:S01]  /*a090*/  FMUL R6, R6, UR9 ;  /* 0x0000000906067c20 */ /* 0x000fe20008400000 */
[----:B------:R-:W-:-:S02]  /*a0a0*/  ULDC UR8, c[0x0][0x608] ;  /* 0x0001820000087ab9 */ /* 0x000fc40000000800 */
[--C-:B------:R-:W-:Y:S01]  /*a0b0*/  SHF.R.U64 R22, R15, UR8, R4.reuse ;  /* 0x000000080f167c19 */ /* 0x100fe20008001204 */
[----:B------:R0:W1:Y:S01]  /*a0c0*/  F2I.U32.TRUNC.NTZ R24, R6 ;  /* 0x0000000600187305 */ /* 0x000062000020f000 */
[----:B------:R-:W-:Y:S01]  /*a0d0*/  SHF.R.U32.HI R5, RZ, UR8, R4 ;  /* 0x00000008ff057c19 */ /* 0x000fe20008011604 */
[----:B------:R-:W-:-:S03]  /*a0e0*/  ULDC UR8, c[0x0][0x658] ;  /* 0x0001960000087ab9 */ /* 0x000fc60000000800 */
[--C-:B------:R-:W-:Y:S02]  /*a0f0*/  SHF.R.U64 R20, R22, UR8, R5.reuse ;  /* 0x0000000816147c19 */ /* 0x100fe40008001205 */
[----:B------:R-:W-:-:S03]  /*a100*/  SHF.R.U32.HI R23, RZ, UR8, R5 ;  /* 0x00000008ff177c19 */ /* 0x000fc60008011605 */
[----:B------:R-:W-:Y:S01]  /*a110*/  IMAD.MOV.U32 R4, RZ, RZ, R20 ;  /* 0x000000ffff047224 */ /* 0x000fe200078e0014 */
[----:B------:R-:W-:Y:S01]  /*a120*/  MOV R5, R23 ;  /* 0x0000001700057202 */ /* 0x000fe20000000f00 */
[----:B0-----:R-:W-:Y:S06]  /*a130*/  @!P0 BRA `(.L_x_302) ;  /* 0x0000000000288947 */ /* 0x001fec0003800000 */
[----:B------:R-:W-:Y:S02]  /*a140*/  ULDC UR8, c[0x0][0x64c] ;  /* 0x0001930000087ab9 */ /* 0x000fe40000000800 */
[----:B------:R-:W-:-:S05]  /*a150*/  IADD3 R5, P0, R20, UR8, RZ ;  /* 0x0000000814057c10 */ /* 0x000fca000ff1e0ff */
[----:B------:R-:W-:-:S04]  /*a160*/  IMAD.X R23, RZ, RZ, R23, P0 ;  /* 0x000000ffff177224 */ /* 0x000fc800000e0617 */
[----:B------:R-:W-:-:S04]  /*a170*/  IMAD.WIDE.U32 R6, R23, UR10, RZ ;  /* 0x0000000a17067c25 */ /* 0x000fc8000f8e00ff */
[----:B------:R-:W-:-:S04]  /*a180*/  IMAD.WIDE.U32 R6, P0, R5, UR11, R6 ;  /* 0x0000000b05067c25 */ /* 0x000fc8000f800006 */
[----:B------:R-:W-:Y:S01]  /*a190*/  IMAD.WIDE.U32 R4, R5, UR10, RZ ;  /* 0x0000000a05047c25 */ /* 0x000fe2000f8e00ff */
[----:B------:R-:W-:-:S04]  /*a1a0*/  MOV R4, R7 ;  /* 0x0000000700047202 */ /* 0x000fc80000000f00 */
[----:B------:R-:W-:Y:S01]  /*a1b0*/  IADD3 RZ, P1, R5, R6, RZ ;  /* 0x0000000605ff7210 */ /* 0x000fe20007f3e0ff */
[----:B------:R-:W-:-:S04]  /*a1c0*/  IMAD.X R5, RZ, RZ, RZ, P0 ;  /* 0x000000ffff057224 */ /* 0x000fc800000e06ff */
[----:B------:R-:W-:-:S08]  /*a1d0*/  IMAD.WIDE.U32.X R4, R23, UR11, R4, P1 ;  /* 0x0000000b17047c25 */ /* 0x000fd000088e0404 */
.L_x_302:
[----:B------:R-:W-:Y:S01]  /*a1e0*/  ISETP.NE.AND P0, PT, R2, 0x1, PT ;  /* 0x000000010200780c */ /* 0x000fe20003f05270 */
[----:B------:R-:W-:Y:S01]  /*a1f0*/  ULDC UR8, c[0x0][0x648] ;  /* 0x0001920000087ab9 */ /* 0x000fe20000000800 */
[----:B------:R-:W-:Y:S01]  /*a200*/  LOP3.LUT R22, R22, UR13, RZ, 0xc0, !PT ;  /* 0x0000000d16167c12 */ /* 0x000fe2000f8ec0ff */
[----:B-1----:R-:W-:Y:S01]  /*a210*/  IMAD.MOV R24, RZ, RZ, -R24 ;  /* 0x000000ffff187224 */ /* 0x002fe200078e0a18 */
[----:B------:R-:W-:Y:S01]  /*a220*/  SHF.R.U64 R5, R4, UR8, R5 ;  /* 0x0000000804057c19 */ /* 0x000fe20008001205 */
[----:B------:R-:W-:Y:S01]  /*a230*/  ULDC UR8, c[0x0][0x638] ;  /* 0x00018e0000087ab9 */ /* 0x000fe20000000800 */
[----:B------:R-:W-:Y:S01]  /*a240*/  LOP3.LUT R15, R15, UR4, RZ, 0xc0, !PT ;  /* 0x000000040f0f7c12 */ /* 0x000fe2000f8ec0ff */
[----:B------:R-:W-:Y:S01]  /*a250*/  ULDC UR9, c[0x0][0x610] ;  /* 0x0001840000097ab9 */ /* 0x000fe20000000800 */
[----:B------:R-:W-:Y:S01]  /*a260*/  MOV R4, 0x1 ;  /* 0x0000000100047802 */ /* 0x000fe20000000f00 */
[----:B------:R-:W-:Y:S02]  /*a270*/  IMAD.MOV R7, RZ, RZ, -R5 ;  /* 0x000000ffff077224 */ /* 0x000fe400078e0a05 */
[----:B------:R-:W-:-:S02]  /*a280*/  IMAD R5, R5, UR5, R22 ;  /* 0x0000000505057c24 */ /* 0x000fc4000f8e0216 */
[----:B--2---:R-:W-:Y:S02]  /*a290*/  @P0 IMAD R14, R21, R24, R12 ;  /* 0x00000018150e0224 */ /* 0x004fe400078e020c */
[----:B------:R-:W-:Y:S01]  /*a2a0*/  IMAD R20, R7, UR8, R20 ;  /* 0x0000000807147c24 */ /* 0x000fe2000f8e0214 */
[----:B------:R-:W-:Y:S01]  /*a2b0*/  ULDC UR8, c[0x0][0x600] ;  /* 0x0001800000087ab9 */ /* 0x000fe20000000800 */
[----:B------:R-:W-:Y:S02]  /*a2c0*/  IMAD R14, R5, UR9, R14 ;  /* 0x00000009050e7c24 */ /* 0x000fe4000f8e020e */
[----:B------:R-:W-:-:S05]  /*a2d0*/  IMAD R5, R20, UR8, R15 ;  /* 0x0000000814057c24 */ /* 0x000fca000f8e020f */
[----:B------:R-:W-:Y:S02]  /*a2e0*/  SEL R20, R5, R14, !P0 ;  /* 0x0000000e05147207 */ /* 0x000fe40004000000 */
[----:B------:R-:W-:-:S07]  /*a2f0*/  SEL R12, R14, R5, !P0 ;  /* 0x000000050e0c7207 */ /* 0x000fce0004000000 */
.L_x_300:
[----:B------:R-:W-:Y:S05]  /*a300*/  BSYNC B1 ;  /* 0x0000000000017941 */ /* 0x000fea0003800000 */
.L_x_299:
[----:B------:R-:W-:-:S13]  /*a310*/  LOP3.LUT P0, RZ, R4, 0xff, RZ, 0xc0, !PT ;  /* 0x000000ff04ff7812 */ /* 0x000fda000780c0ff */
[----:B------:R-:W-:Y:S05]  /*a320*/  @P0 BRA `(.L_x_303) ;  /* 0xfffffff400340947 */ /* 0x000fea000383ffff */
[----:B------:R-:W-:Y:S05]  /*a330*/  BSYNC B0 ;  /* 0x0000000000007941 */ /* 0x000fea0003800000 */
.L_x_292:
[----:B------:R-:W-:-:S03]  /*a340*/  UMOV UR8, 0xffffffff ;  /* 0xffffffff00087882 */ /* 0x000fc60000000000 */
[----:B------:R-:W-:Y:S05]  /*a350*/  BRA.DIV UR8, `(.L_x_304) ;  /* 0x0000000608147947 */ /* 0x000fea000b800000 */
[----:B------:R-:W-:-:S13]  /*a360*/  ELECT P6, URZ, PT ;  /* 0x00000000003f782f */ /* 0x000fda00038c0000 */
.L_x_318:
[----:B------:R-:W-:Y:S04]  /*a370*/  BSSY B0, `(.L_x_305) ;  /* 0x000002b000007945 */ /* 0x000fe80003800000 */
[----:B------:R-:W-:Y:S05]  /*a380*/  @!P6 BRA `(.L_x_306) ;  /* 0x0000000000a4e947 */ /* 0x000fea0003800000 */
[----:B------:R-:W-:-:S04]  /*a390*/  LOP3.LUT R19, R19, 0x2, RZ, 0xfc, !PT ;  /* 0x0000000213137812 */ /* 0x000fc800078efcff */
[----:B------:R-:W-:-:S13]  /*a3a0*/  ISETP.NE.AND P0, PT, R19, 0x3, PT ;  /* 0x000000031300780c */ /* 0x000fda0003f05270 */
[----:B------:R-:W-:Y:S05]  /*a3b0*/  @!P0 BRA `(.L_x_307) ;  /* 0x0000000000048947 */ /* 0x000fea0003800000 */
[----:B------:R-:W-:Y:S01]  /*a3c0*/  BPT.TRAP 0x1 ;  /* 0x000000040000795c */ /* 0x000fe20000300000 */
.L_x_307:
[----:B------:R-:W0:Y:S01]  /*a3d0*/  S2R R3, SR_CgaCtaId ;  /* 0x0000000000037919 */ /* 0x000e220000008800 */
[----:B------:R-:W-:Y:S02]  /*a3e0*/  MOV R0, 0x400 ;  /* 0x0000040000007802 */ /* 0x000fe40000000f00 */
[----:B------:R-:W-:Y:S02]  /*a3f0*/  SHF.L.U32 R2, R10, 0x1f, RZ ;  /* 0x0000001f0a027819 */ /* 0x000fe400000006ff */
[----:B0-----:R-:W-:-:S05]  /*a400*/  LEA R0, R3, R0, 0x18 ;  /* 0x0000000003007211 */ /* 0x001fca00078ec0ff */
[----:B------:R-:W-:-:S04]  /*a410*/  VIADD R0, R0, 0x20 ;  /* 0x0000002000007836 */ /* 0x000fc80000000000 */
[C---:B------:R-:W-:Y:S01]  /*a420*/  IMAD R5, R9.reuse, 0x8, R0 ;  /* 0x0000000809057824 */ /* 0x040fe200078e0200 */
[----:B------:R-:W-:-:S03]  /*a430*/  IADD3 R9, R9, 0x1, RZ ;  /* 0x0000000109097810 */ /* 0x000fc60007ffe0ff */
[----:B------:R-:W0:Y:S01]  /*a440*/  SYNCS.PHASECHK.TRANS64.TRYWAIT P0, [R5+URZ], R2 ;  /* 0x00000002050075a7 */ /* 0x000e22000800017f */
[----:B------:R-:W-:-:S04]  /*a450*/  ISETP.NE.AND P1, PT, R9, 0x4, PT ;  /* 0x000000040900780c */ /* 0x000fc80003f25270 */
[----:B------:R-:W-:Y:S02]  /*a460*/  SEL R3, RZ, 0x1, P1 ;  /* 0x00000001ff037807 */ /* 0x000fe40000800000 */
[----:B------:R-:W-:Y:S02]  /*a470*/  SEL R9, R9, RZ, P1 ;  /* 0x000000ff09097207 */ /* 0x000fe40000800000 */
[----:B------:R-:W-:-:S03]  /*a480*/  LOP3.LUT R10, R10, R3, RZ, 0x3c, !PT ;  /* 0x000000030a0a7212 */ /* 0x000fc600078e3cff */
[----:B------:R-:W-:Y:S01]  /*a490*/  IMAD R7, R9, 0x8, R0 ;  /* 0x0000000809077824 */ /* 0x000fe200078e0200 */
[----:B------:R-:W-:Y:S01]  /*a4a0*/  SHF.L.U32 R4, R10, 0x1f, RZ ;  /* 0x0000001f0a047819 */ /* 0x000fe200000006ff */
[----:B0-----:R-:W-:Y:S06]  /*a4b0*/  @!P0 BRA `(.L_x_308) ;  /* 0x0000000000dc8947 */ /* 0x001fec0003800000 */
.L_x_319:
[----:B------:R-:W1:Y:S01]  /*a4c0*/  SYNCS.PHASECHK.TRANS64.TRYWAIT P0, [R7+URZ], R4 ;  /* 0x00000004070075a7 */ /* 0x000e62000800017f */
[----:B0-----:R-:W-:-:S05]  /*a4d0*/  VIADD R2, R9, 0x1 ;  /* 0x0000000109027836 */ /* 0x001fca0000000000 */
[----:B------:R-:W-:-:S04]  /*a4e0*/  ISETP.NE.AND P1, PT, R2, 0x4, PT ;  /* 0x000000040200780c */ /* 0x000fc80003f25270 */
[----:B------:R-:W-:Y:S02]  /*a4f0*/  SEL R3, RZ, 0x1, P1 ;  /* 0x00000001ff037807 */ /* 0x000fe40000800000 */
[----:B------:R-:W-:Y:S02]  /*a500*/  SEL R9, R2, RZ, P1 ;  /* 0x000000ff02097207 */ /* 0x000fe40000800000 */
[----:B------:R-:W-:Y:S02]  /*a510*/  LOP3.LUT R11, R10, R3, RZ, 0x3c, !PT ;  /* 0x000000030a0b7212 */ /* 0x000fe400078e3cff */
[----:B------:R-:W-:Y:S02]  /*a520*/  LEA R6, R9, R0, 0x3 ;  /* 0x0000000009067211 */ /* 0x000fe400078e18ff */
[----:B------:R-:W-:Y:S01]  /*a530*/  SHF.L.U32 R5, R11, 0x1f, RZ ;  /* 0x0000001f0b057819 */ /* 0x000fe200000006ff */
[----:B-1----:R-:W-:Y:S06]  /*a540*/  @!P0 BRA `(.L_x_309) ;  /* 0x0000000000cc8947 */ /* 0x002fec0003800000 */
.L_x_320:
[----:B------:R-:W1:Y:S01]  /*a550*/  SYNCS.PHASECHK.TRANS64.TRYWAIT P0, [R6+URZ], R5 ;  /* 0x00000005060075a7 */ /* 0x000e62000800017f */
[----:B------:R-:W-:-:S05]  /*a560*/  VIADD R2, R9, 0x1 ;  /* 0x0000000109027836 */ /* 0x000fca0000000000 */
[----:B------:R-:W-:-:S04]  /*a570*/  ISETP.NE.AND P1, PT, R2, 0x4, PT ;  /* 0x000000040200780c */ /* 0x000fc80003f25270 */
[----:B0-----:R-:W-:Y:S02]  /*a580*/  SEL R4, RZ, 0x1, P1 ;  /* 0x00000001ff047807 */ /* 0x001fe40000800000 */
[----:B------:R-:W-:Y:S02]  /*a590*/  SEL R3, R2, RZ, P1 ;  /* 0x000000ff02037207 */ /* 0x000fe40000800000 */
[----:B------:R-:W-:Y:S01]  /*a5a0*/  LOP3.LUT R4, R11, R4, RZ, 0x3c, !PT ;  /* 0x000000040b047212 */ /* 0x000fe200078e3cff */
[----:B-1----:R-:W-:Y:S06]  /*a5b0*/  @!P0 BRA `(.L_x_310) ;  /* 0x0000000000c48947 */ /* 0x002fec0003800000 */
.L_x_321:
[----:B------:R-:W-:Y:S01]  /*a5c0*/  IMAD R3, R3, 0x8, R0 ;  /* 0x0000000803037824 */ /* 0x000fe200078e0200 */
[----:B------:R-:W-:-:S07]  /*a5d0*/  SHF.L.U32 R0, R4, 0x1f, RZ ;  /* 0x0000001f04007819 */ /* 0x000fce00000006ff */
.L_x_311:
[----:B-1----:R1:W2:Y:S02]  /*a5e0*/  SYNCS.PHASECHK.TRANS64.TRYWAIT P0, [R3+URZ], R0 ;  /* 0x00000000030075a7 */ /* 0x0022a4000800017f */
[----:B--2---:R-:W-:Y:S05]  /*a5f0*/  @!P0 NANOSLEEP.SYNCS 0x989680 ;  /* 0x009896800000895d */ /* 0x004fea0003900000 */
[----:B------:R-:W2:Y:S02]  /*a600*/  @!P0 SYNCS.PHASECHK.TRANS64 P0, [R3+URZ], R0 ;  /* 0x00000000030085a7 */ /* 0x000ea4000800007f */
[----:B--2---:R-:W-:Y:S05]  /*a610*/  @!P0 BRA `(.L_x_311) ;  /* 0xfffffffc00f08947 */ /* 0x004fea000383ffff */
.L_x_306:
[----:B------:R-:W-:Y:S05]  /*a620*/  BSYNC B0 ;  /* 0x0000000000007941 */ /* 0x000fea0003800000 */
.L_x_305:
[----:B------:R-:W-:Y:S05]  /*a630*/  EXIT ;  /* 0x000000000000794d */ /* 0x000fea0003800000 */
.L_x_21:
[----:B----4-:R4:W0:Y:S02]  /*a640*/  SYNCS.PHASECHK.TRANS64.TRYWAIT P1, [R3+URZ], R0 ;  /* 0x00000000030075a7 */ /* 0x010824000802017f */
[----:B0-----:R-:W-:Y:S05]  /*a650*/  @!P1 NANOSLEEP.SYNCS 0x989680 ;  /* 0x009896800000995d */ /* 0x001fea0003900000 */
[----:B------:R-:W0:Y:S02]  /*a660*/  @!P1 SYNCS.PHASECHK.TRANS64 P1, [R3+URZ], R0 ;  /* 0x00000000030095a7 */ /* 0x000e24000802007f */
[----:B0-----:R-:W-:Y:S05]  /*a670*/  @!P1 BRA `(.L_x_21) ;  /* 0xfffffffc00f09947 */ /* 0x001fea000383ffff */
[----:B------:R-:W-:Y:S05]  /*a680*/  BRA `(.L_x_20) ;  /* 0xffffff6c00a47947 */ /* 0x000fea000383ffff */
.L_x_26:
[----:B-1----:R1:W3:Y:S02]  /*a690*/  SYNCS.PHASECHK.TRANS64.TRYWAIT P1, [R5+URZ], R4 ;  /* 0x00000004050075a7 */ /* 0x0022e4000802017f */
[----:B---3--:R-:W-:Y:S05]  /*a6a0*/  @!P1 NANOSLEEP.SYNCS 0x989680 ;  /* 0x009896800000995d */ /* 0x008fea0003900000 */
[----:B------:R-:W3:Y:S02]  /*a6b0*/  @!P1 SYNCS.PHASECHK.TRANS64 P1, [R5+URZ], R4 ;  /* 0x00000004050095a7 */ /* 0x000ee4000802007f */
[----:B---3--:R-:W-:Y:S05]  /*a6c0*/  @!P1 BRA `(.L_x_26) ;  /* 0xfffffffc00f09947 */ /* 0x008fea000383ffff */
[----:B------:R-:W-:Y:S05]  /*a6d0*/  BRA `(.L_x_25) ;  /* 0xffffff7000e47947 */ /* 0x000fea000383ffff */
.L_x_293:
[----:B------:R-:W-:Y:S01]  /*a6e0*/  BSSY B1, `(.L_x_312) ;  /* 0x0000006000017945 */ /* 0x000fe20003800000 */
[----:B------:R-:W-:-:S07]  /*a6f0*/  MOV R15, 0xffffffff ;  /* 0xffffffff000f7802 */ /* 0x000fce0000000f00 */
[----:B------:R-:W-:Y:S05]  /*a700*/  WARPSYNC.COLLECTIVE R15, `(.L_x_313) ;  /* 0x000000000f0c7348 */ /* 0x000fea0003c00000 */
[----:B------:R-:W-:Y:S02]  /*a710*/  ELECT P6, UR62, PT ;  /* 0x00000000003e782f */ /* 0x000fe400038c0000 */
[----:B------:R-:W-:Y:S01]  /*a720*/  MOV R14, UR62 ;  /* 0x0000003e000e7c02 */ /* 0x000fe20008000f00 */
[----:B------:R-:W-:Y:S10]  /*a730*/  ENDCOLLECTIVE ;  /* 0x000000000000791b */ /* 0x000ff40003800000 */
.L_x_313:
[----:B------:R-:W-:Y:S05]  /*a740*/  BSYNC B1 ;  /* 0x0000000000017941 */ /* 0x000fea0003800000 */
.L_x_312:
[----:B------:R-:W-:Y:S05]  /*a750*/  BRA `(.L_x_314) ;  /* 0xfffffff000347947 */ /* 0x000fea000383ffff */
.L_x_296:
[----:B-1----:R1:W2:Y:S02]  /*a760*/  SYNCS.PHASECHK.TRANS64.TRYWAIT P0, [R22+URZ+0x20], R7 ;  /* 0x00002007160075a7 */ /* 0x0022a4000800017f */
[----:B--2---:R-:W-:Y:S05]  /*a770*/  @!P0 NANOSLEEP.SYNCS 0x989680 ;  /* 0x009896800000895d */ /* 0x004fea0003900000 */
[----:B------:R-:W2:Y:S02]  /*a780*/  @!P0 SYNCS.PHASECHK.TRANS64 P0, [R22+URZ+0x20], R7 ;  /* 0x00002007160085a7 */ /* 0x000ea4000800007f */
[----:B--2---:R-:W-:Y:S05]  /*a790*/  @!P0 BRA `(.L_x_296) ;  /* 0xfffffffc00f08947 */ /* 0x004fea000383ffff */
[----:B------:R-:W-:Y:S05]  /*a7a0*/  BRA `(.L_x_315) ;  /* 0xfffffff000707947 */ /* 0x000fea000383ffff */
.L_x_304:
[----:B------:R-:W-:Y:S01]  /*a7b0*/  BSSY B0, `(.L_x_316) ;  /* 0x0000006000007945 */ /* 0x000fe20003800000 */
[----:B------:R-:W-:-:S07]  /*a7c0*/  IMAD.MOV.U32 R15, RZ, RZ, -0x1 ;  /* 0xffffffffff0f7424 */ /* 0x000fce00078e00ff */
[----:B------:R-:W-:Y:S05]  /*a7d0*/  WARPSYNC.COLLECTIVE R15, `(.L_x_317) ;  /* 0x000000000f0c7348 */ /* 0x000fea0003c00000 */
[----:B------:R-:W-:Y:S02]  /*a7e0*/  ELECT P6, UR62, PT ;  /* 0x00000000003e782f */ /* 0x000fe400038c0000 */
[----:B------:R-:W-:Y:S01]  /*a7f0*/  MOV R14, UR62 ;  /* 0x0000003e000e7c02 */ /* 0x000fe20008000f00 */
[----:B------:R-:W-:Y:S10]  /*a800*/  ENDCOLLECTIVE ;  /* 0x000000000000791b */ /* 0x000ff40003800000 */
.L_x_317:
[----:B------:R-:W-:Y:S05]  /*a810*/  BSYNC B0 ;  /* 0x0000000000007941 */ /* 0x000fea0003800000 */
.L_x_316:
[----:B------:R-:W-:Y:S05]  /*a820*/  BRA `(.L_x_318) ;  /* 0xfffffff800d07947 */ /* 0x000fea000383ffff */
.L_x_308:
[----:B0-----:R0:W1:Y:S02]  /*a830*/  SYNCS.PHASECHK.TRANS64.TRYWAIT P0, [R5+URZ], R2 ;  /* 0x00000002050075a7 */ /* 0x001064000800017f */
[----:B-1----:R-:W-:Y:S05]  /*a840*/  @!P0 NANOSLEEP.SYNCS 0x989680 ;  /* 0x009896800000895d */ /* 0x002fea0003900000 */
[----:B------:R-:W1:Y:S02]  /*a850*/  @!P0 SYNCS.PHASECHK.TRANS64 P0, [R5+URZ], R2 ;  /* 0x00000002050085a7 */ /* 0x000e64000800007f */
[----:B-1----:R-:W-:Y:S05]  /*a860*/  @!P0 BRA `(.L_x_308) ;  /* 0xfffffffc00f08947 */ /* 0x002fea000383ffff */
[----:B------:R-:W-:Y:S05]  /*a870*/  BRA `(.L_x_319) ;  /* 0xfffffffc00107947 */ /* 0x000fea000383ffff */
.L_x_309:
[----:B0-----:R0:W1:Y:S02]  /*a880*/  SYNCS.PHASECHK.TRANS64.TRYWAIT P0, [R7+URZ], R4 ;  /* 0x00000004070075a7 */ /* 0x001064000800017f */
[----:B-1----:R-:W-:Y:S05]  /*a890*/  @!P0 NANOSLEEP.SYNCS 0x989680 ;  /* 0x009896800000895d */ /* 0x002fea0003900000 */
[----:B------:R-:W1:Y:S02]  /*a8a0*/  @!P0 SYNCS.PHASECHK.TRANS64 P0, [R7+URZ], R4 ;  /* 0x00000004070085a7 */ /* 0x000e64000800007f */
[----:B-1----:R-:W-:Y:S05]  /*a8b0*/  @!P0 BRA `(.L_x_309) ;  /* 0xfffffffc00f08947 */ /* 0x002fea000383ffff */
[----:B------:R-:W-:Y:S05]  /*a8c0*/  BRA `(.L_x_320) ;  /* 0xfffffffc00207947 */ /* 0x000fea000383ffff */
.L_x_310:
[----:B0-----:R0:W1:Y:S02]  /*a8d0*/  SYNCS.PHASECHK.TRANS64.TRYWAIT P0, [R6+URZ], R5 ;  /* 0x00000005060075a7 */ /* 0x001064000800017f */
[----:B-1----:R-:W-:Y:S05]  /*a8e0*/  @!P0 NANOSLEEP.SYNCS 0x989680 ;  /* 0x009896800000895d */ /* 0x002fea0003900000 */
[----:B------:R-:W1:Y:S02]  /*a8f0*/  @!P0 SYNCS.PHASECHK.TRANS64 P0, [R6+URZ], R5 ;  /* 0x00000005060085a7 */ /* 0x000e64000800007f */
[----:B-1----:R-:W-:Y:S05]  /*a900*/  @!P0 BRA `(.L_x_310) ;  /* 0xfffffffc00f08947 */ /* 0x002fea000383ffff */
[----:B------:R-:W-:Y:S05]  /*a910*/  BRA `(.L_x_321) ;  /* 0xfffffffc00287947 */ /* 0x000fea000383ffff */
.L_x_322:
[----:B------:R-:W-:-:S00]  /*a920*/  BRA `(.L_x_322) ;  /* 0xfffffffc00fc7947 */ /* 0x000fc0000383ffff */
[----:B------:R-:W-:-:S00]  /*a930*/  NOP ;  /* 0x0000000000007918 */ /* 0x000fc00000000000 */
        /* <DEDUP_REMOVED lines=12> */
.L_x_323:


//--------------------- .nv.global.init           --------------------------
	.section	.nv.global.init,"aw",@progbits
.nv.global.init:
	.type		$str$22,@object
	.size		$str$22,($str$23 - $str$22)
$str$22:
        /*0000*/ 	.byte	0x6b, 0x5f, 0x74, 0x69, 0x6c, 0x65, 0x5f, 0x63, 0x6f, 0x75, 0x6e, 0x74, 0x20, 0x3e, 0x3d, 0x20
        /*0010*/ 	.byte	0x31, 0x00
	.type		$str$23,@object
	.size		$str$23,(__unnamed_1 - $str$23)
$str$23:
        /*0012*/ 	.byte	0x2f, 0x74, 0x6d, 0x70, 0x2f, 0x63, 0x75, 0x74, 0x6c, 0x61, 0x73, 0x73, 0x5f, 0x73, 0x77, 0x65
        /*0022*/ 	.byte	0x65, 0x70, 0x5f, 0x73, 0x72, 0x63, 0x2f, 0x69, 0x6e, 0x63, 0x6c, 0x75, 0x64, 0x65, 0x2f, 0x63
        /*0032*/ 	.byte	0x75, 0x74, 0x6c, 0x61, 0x73, 0x73, 0x2f, 0x67, 0x65, 0x6d, 0x6d, 0x2f, 0x63, 0x6f, 0x6c, 0x6c
        /*0042*/ 	.byte	0x65, 0x63, 0x74, 0x69, 0x76, 0x65, 0x2f, 0x73, 0x6d, 0x39, 0x30, 0x5f, 0x6d, 0x6d, 0x61, 0x5f
        /*0052*/ 	.byte	0x74, 0x6d, 0x61, 0x5f, 0x67, 0x6d, 0x6d, 0x61, 0x5f, 0x73, 0x73, 0x5f, 0x77, 0x61, 0x72, 0x70
        /*0062*/ 	.byte	0x73, 0x70, 0x65, 0x63, 0x69, 0x61, 0x6c, 0x69, 0x7a, 0x65, 0x64, 0x2e, 0x68, 0x70, 0x70, 0x00
	.type		__unnamed_1,@object
	.size		__unnamed_1,(.L_0 - __unnamed_1)
__unnamed_1:
        /*0072*/ 	.byte	0x76, 0x6f, 0x69, 0x64, 0x20, 0x63, 0x75, 0x74, 0x6c, 0x61, 0x73, 0x73, 0x3a, 0x3a, 0x67, 0x65
        /* <DEDUP_REMOVED lines=176> */
        /*0b82*/ 	.byte	0x64, 0x65, 0x6e, 0x74, 0x69, 0x74, 0x79, 0x5d, 0x00
.L_0:


//--------------------- .nv.shared._ZN7cutlass13device_kernelINS_4gemm6kernel13GemmUniversalIN4cute5tupleIJiiiiEEENS1_10collective13CollectiveMmaINS1_34MainloopSm90TmaGmmaWarpSpecializedILi4ENS5_IJNS4_1CILi2EEESB_NSA_ILi1EEEEEENS1_35KernelTmaWarpSpecializedCooperativeEEENS5_IJNSA_ILi256EEENSA_ILi128EEENSA_ILi32EEEEEEfNS5_IJlSC_lEEEfSK_NS4_8TiledMMAINS4_8MMA_AtomIJNS4_4SM904GMMA30MMA_64x128x8_F32TF32TF32_SS_TNILNSO_7ScaleInE1ELSQ_1EEEEEENS4_6LayoutINS5_IJSB_SC_SC_EEENS5_IJSC_NSA_ILi0EEESV_EEEEENS5_IJNS4_10UnderscoreESY_SY_EEEEENS4_23SM90_TMA_LOAD_MULTICASTENS4_14ComposedLayoutINS4_7SwizzleILi3ELi4ELi3EEENS4_18smem_ptr_flag_bitsILi32EEENST_INS5_IJNSA_ILi8EEESI_EEENS5_IJSI_SC_EEEEEEEvNS4_8identityES11_S1B_vS1C_EENS_8epilogue10collective6detail29Sm90TmaWarpSpecializedAdapterINS1F_15DefaultEpilogueIfSK_SK_NS1E_6thread17LinearCombinationIfLi1EffLNS1J_9ScaleType4KindE0ELNS_15FloatRoundStyleE2EfEENS1_15EpilogueDefaultEEEEEvvEEEEvNT_6ParamsE --------------------------
	.section	.nv.shared._ZN7cutlass13device_kernelINS_4gemm6kernel13GemmUniversalIN4cute5tupleIJiiiiEEENS1_10collective13CollectiveMmaINS1_34MainloopSm90TmaGmmaWarpSpecializedILi4ENS5_IJNS4_1CILi2EEESB_NSA_ILi1EEEEEENS1_35KernelTmaWarpSpecializedCooperativeEEENS5_IJNSA_ILi256EEENSA_ILi128EEENSA_ILi32EEEEEEfNS5_IJlSC_lEEEfSK_NS4_8TiledMMAINS4_8MMA_AtomIJNS4_4SM904GMMA30MMA_64x128x8_F32TF32TF32_SS_TNILNSO_7ScaleInE1ELSQ_1EEEEEENS4_6LayoutINS5_IJSB_SC_SC_EEENS5_IJSC_NSA_ILi0EEESV_EEEEENS5_IJNS4_10UnderscoreESY_SY_EEEEENS4_23SM90_TMA_LOAD_MULTICASTENS4_14ComposedLayoutINS4_7SwizzleILi3ELi4ELi3EEENS4_18smem_ptr_flag_bitsILi32EEENST_INS5_IJNSA_ILi8EEESI_EEENS5_IJSI_SC_EEEEEEEvNS4_8identityES11_S1B_vS1C_EENS_8epilogue10collective6detail29Sm90TmaWarpSpecializedAdapterINS1F_15DefaultEpilogueIfSK_SK_NS1E_6thread17LinearCombinationIfLi1EffLNS1J_9ScaleType4KindE0ELNS_15FloatRoundStyleE2EfEENS1_15EpilogueDefaultEEEEEvvEEEEvNT_6ParamsE,"aw",@nobits
	.sectionflags	@""
	.align	16
	.zero		1024


//--------------------- .nv.shared.reserved.0     --------------------------
	.section	.nv.shared.reserved.0,"aw",@nobits
	.weak		__nv_reservedSMEM_offset_0_alias
	.size		__nv_reservedSMEM_offset_0_alias, 0, 0
	.other		__nv_reservedSMEM_offset_0_alias,@"STO_CUDA_RESERVED_SHARED STV_DEFAULT"
__nv_reservedSMEM_offset_0_alias:
	.zero		0


//--------------------- .nv.global                --------------------------
	.section	.nv.global,"aw",@nobits
.nv.global:
	.type		_ZN40_INTERNAL_03a46fe5_4_k_cu_4351b56c_216544cute1_E,@object
	.size		_ZN40_INTERNAL_03a46fe5_4_k_cu_4351b56c_216544cute1_E,(_ZN40_INTERNAL_03a46fe5_4_k_cu_4351b56c_216544cuda3std3__45__cpo6cbeginE - _ZN40_INTERNAL_03a46fe5_4_k_cu_4351b56c_216544cute1_E)
_ZN40_INTERNAL_03a46fe5_4_k_cu_4351b56c_216544cute1_E:
	.zero		1
	.type		_ZN40_INTERNAL_03a46fe5_4_k_cu_4351b56c_216544cuda3std3__45__cpo6cbeginE,@object
	.size		_ZN40_INTERNAL_03a46fe5_4_k_cu_4351b56c_216544cuda3std3__45__cpo6cbeginE,(_ZN40_INTERNAL_03a46fe5_4_k_cu_4351b56c_216544cuda3std3__48in_placeE - _ZN40_INTERNAL_03a46fe5_4_k_cu_4351b56c_216544cuda3std3__45__cpo6cbeginE)
_ZN40_INTERNAL_03a46fe5_4_k_cu_4351b56c_216544cuda3std3__45__cpo6cbeginE:
	.zero		1
	.type		_ZN40_INTERNAL_03a46fe5_4_k_cu_4351b56c_216544cuda3std3__48in_placeE,@object
	.size		_ZN40_INTERNAL_03a46fe5_4_k_cu_4351b56c_216544cuda3std3__48in_placeE,(_ZN40_INTERNAL_03a46fe5_4_k_cu_4351b56c_216544cuda3std6ranges3__45__cpo9iter_moveE - _ZN40_INTERNAL_03a46fe5_4_k_cu_4351b56c_216544cuda3std3__48in_placeE)
_ZN40_INTERNAL_03a46fe5_4_k_cu_4351b56c_216544cuda3std3__48in_placeE:
	.zero		1
	.type		_ZN40_INTERNAL_03a46fe5_4_k_cu_4351b56c_216544cuda3std6ranges3__45__cpo9iter_moveE,@object
	.size		_ZN40_INTERNAL_03a46fe5_4_k_cu_4351b56c_216544cuda3std6ranges3__45__cpo9iter_moveE,(_ZN40_INTERNAL_03a46fe5_4_k_cu_4351b56c_216544cuda3std3__45__cpo5beginE - _ZN40_INTERNAL_03a46fe5_4_k_cu_4351b56c_216544cuda3std6ranges3__45__cpo9iter_moveE)
_ZN40_INTERNAL_03a46fe5_4_k_cu_4351b56c_216544cuda3std6ranges3__45__cpo9iter_moveE:
	.zero		1
	.type		_ZN40_INTERNAL_03a46fe5_4_k_cu_4351b56c_216544cuda3std3__45__cpo5beginE,@object
	.size		_ZN40_INTERNAL_03a46fe5_4_k_cu_4351b56c_216544cuda3std3__45__cpo5beginE,(_ZN40_INTERNAL_03a46fe5_4_k_cu_4351b56c_216544cuda3std3__442_GLOBAL__N__03a46fe5_4_k_cu_4351b56c_216546ignoreE - _ZN40_INTERNAL_03a46fe5_4_k_cu_4351b56c_216544cuda3std3__45__cpo5beginE)
_ZN40_INTERNAL_03a46fe5_4_k_cu_4351b56c_216544cuda3std3__45__cpo5beginE:
	.zero		1
	.type		_ZN40_INTERNAL_03a46fe5_4_k_cu_4351b56c_216544cuda3std3__442_GLOBAL__N__03a46fe5_4_k_cu_4351b56c_216546ignoreE,@object
	.size		_ZN40_INTERNAL_03a46fe5_4_k_cu_4351b56c_216544cuda3std3__442_GLOBAL__N__03a46fe5_4_k_cu_4351b56c_216546ignoreE,(_ZN40_INTERNAL_03a46fe5_4_k_cu_4351b56c_216544cute7productE - _ZN40_INTERNAL_03a46fe5_4_k_cu_4351b56c_216544cuda3std3__442_GLOBAL__N__03a46fe5_4_k_cu_4351b56c_216546ignoreE)
_ZN40_INTERNAL_03a46fe5_4_k_cu_4351b56c_216544cuda3std3__442_GLOBAL__N__03a46fe5_4_k_cu_4351b56c_216546ignoreE:
	.zero		1
	.type		_ZN40_INTERNAL_03a46fe5_4_k_cu_4351b56c_216544cute7productE,@object
	.size		_ZN40_INTERNAL_03a46fe5_4_k_cu_4351b56c_216544cute7productE,(_ZN40_INTERNAL_03a46fe5_4_k_cu_4351b56c_216544cuda3std3__45__cpo3endE - _ZN40_INTERNAL_03a46fe5_4_k_cu_4351b56c_216544cute7productE)
_ZN40_INTERNAL_03a46fe5_4_k_cu_4351b56c_216544cute7productE:
	.zero		1
	.type		_ZN40_INTERNAL_03a46fe5_4_k_cu_4351b56c_216544cuda3std3__45__cpo3endE,@object
	.size		_ZN40_INTERNAL_03a46fe5_4_k_cu_4351b56c_216544cuda3std3__45__cpo3endE,(_ZN40_INTERNAL_03a46fe5_4_k_cu_4351b56c_216544cuda3std3__419piecewise_constructE - _ZN40_INTERNAL_03a46fe5_4_k_cu_4351b56c_216544cuda3std3__45__cpo3endE)
_ZN40_INTERNAL_03a46fe5_4_k_cu_4351b56c_216544cuda3std3__45__cpo3endE:
	.zero		1
	.type		_ZN40_INTERNAL_03a46fe5_4_k_cu_4351b56c_216544cuda3std3__419piecewise_constructE,@object
	.size		_ZN40_INTERNAL_03a46fe5_4_k_cu_4351b56c_216544cuda3std3__419piecewise_constructE,(_ZN40_INTERNAL_03a46fe5_4_k_cu_4351b56c_216544cuda3std3__45__cpo4cendE - _ZN40_INTERNAL_03a46fe5_4_k_cu_4351b56c_216544cuda3std3__419piecewise_constructE)
_ZN40_INTERNAL_03a46fe5_4_k_cu_4351b56c_216544cuda3std3__419piecewise_constructE:
	.zero		1
	.type		_ZN40_INTERNAL_03a46fe5_4_k_cu_4351b56c_216544cuda3std3__45__cpo4cendE,@object
	.size		_ZN40_INTERNAL_03a46fe5_4_k_cu_4351b56c_216544cuda3std3__45__cpo4cendE,(_ZN40_INTERNAL_03a46fe5_4_k_cu_4351b56c_216544cuda3std6ranges3__45__cpo4swapE - _ZN40_INTERNAL_03a46fe5_4_k_cu_4351b56c_216544cuda3std3__45__cpo4cendE)
_ZN40_INTERNAL_03a46fe5_4_k_cu_4351b56c_216544cuda3std3__45__cpo4cendE:
	.zero		1
	.type		_ZN40_INTERNAL_03a46fe5_4_k_cu_4351b56c_216544cuda3std6ranges3__45__cpo4swapE,@object
	.size		_ZN40_INTERNAL_03a46fe5_4_k_cu_4351b56c_216544cuda3std6ranges3__45__cpo4swapE,(.L_8 - _ZN40_INTERNAL_03a46fe5_4_k_cu_4351b56c_216544cuda3std6ranges3__45__cpo4swapE)
_ZN40_INTERNAL_03a46fe5_4_k_cu_4351b56c_216544cuda3std6ranges3__45__cpo4swapE:
	.zero		1
.L_8:


//--------------------- .nv.constant0._ZN7cutlass13device_kernelINS_4gemm6kernel13GemmUniversalIN4cute5tupleIJiiiiEEENS1_10collective13CollectiveMmaINS1_34MainloopSm90TmaGmmaWarpSpecializedILi4ENS5_IJNS4_1CILi2EEESB_NSA_ILi1EEEEEENS1_35KernelTmaWarpSpecializedCooperativeEEENS5_IJNSA_ILi256EEENSA_ILi128EEENSA_ILi32EEEEEEfNS5_IJlSC_lEEEfSK_NS4_8TiledMMAINS4_8MMA_AtomIJNS4_4SM904GMMA30MMA_64x128x8_F32TF32TF32_SS_TNILNSO_7ScaleInE1ELSQ_1EEEEEENS4_6LayoutINS5_IJSB_SC_SC_EEENS5_IJSC_NSA_ILi0EEESV_EEEEENS5_IJNS4_10UnderscoreESY_SY_EEEEENS4_23SM90_TMA_LOAD_MULTICASTENS4_14ComposedLayoutINS4_7SwizzleILi3ELi4ELi3EEENS4_18smem_ptr_flag_bitsILi32EEENST_INS5_IJNSA_ILi8EEESI_EEENS5_IJSI_SC_EEEEEEEvNS4_8identityES11_S1B_vS1C_EENS_8epilogue10collective6detail29Sm90TmaWarpSpecializedAdapterINS1F_15DefaultEpilogueIfSK_SK_NS1E_6thread17LinearCombinationIfLi1EffLNS1J_9ScaleType4KindE0ELNS_15FloatRoundStyleE2EfEENS1_15EpilogueDefaultEEEEEvvEEEEvNT_6ParamsE --------------------------
	.section	.nv.constant0._ZN7cutlass13device_kernelINS_4gemm6kernel13GemmUniversalIN4cute5tupleIJiiiiEEENS1_10collective13CollectiveMmaINS1_34MainloopSm90TmaGmmaWarpSpecializedILi4ENS5_IJNS4_1CILi2EEESB_NSA_ILi1EEEEEENS1_35KernelTmaWarpSpecializedCooperativeEEENS5_IJNSA_ILi256EEENSA_ILi128EEENSA_ILi32EEEEEEfNS5_IJlSC_lEEEfSK_NS4_8TiledMMAINS4_8MMA_AtomIJNS4_4SM904GMMA30MMA_64x128x8_F32TF32TF32_SS_TNILNSO_7ScaleInE1ELSQ_1EEEEEENS4_6LayoutINS5_IJSB_SC_SC_EEENS5_IJSC_NSA_ILi0EEESV_EEEEENS5_IJNS4_10UnderscoreESY_SY_EEEEENS4_23SM90_TMA_LOAD_MULTICASTENS4_14ComposedLayoutINS4_7SwizzleILi3ELi4ELi3EEENS4_18smem_ptr_flag_bitsILi32EEENST_INS5_IJNSA_ILi8EEESI_EEENS5_IJSI_SC_EEEEEEEvNS4_8identityES11_S1B_vS1C_EENS_8epilogue10collective6detail29Sm90TmaWarpSpecializedAdapterINS1F_15DefaultEpilogueIfSK_SK_NS1E_6thread17LinearCombinationIfLi1EffLNS1J_9ScaleType4KindE0ELNS_15FloatRoundStyleE2EfEENS1_15EpilogueDefaultEEEEEvvEEEEvNT_6ParamsE,"a",@progbits
	.sectionflags	@""
	.align	4
.nv.constant0._ZN7cutlass13device_kernelINS_4gemm6kernel13GemmUniversalIN4cute5tupleIJiiiiEEENS1_10collective13CollectiveMmaINS1_34MainloopSm90TmaGmmaWarpSpecializedILi4ENS5_IJNS4_1CILi2EEESB_NSA_ILi1EEEEEENS1_35KernelTmaWarpSpecializedCooperativeEEENS5_IJNSA_ILi256EEENSA_ILi128EEENSA_ILi32EEEEEEfNS5_IJlSC_lEEEfSK_NS4_8TiledMMAINS4_8MMA_AtomIJNS4_4SM904GMMA30MMA_64x128x8_F32TF32TF32_SS_TNILNSO_7ScaleInE1ELSQ_1EEEEEENS4_6LayoutINS5_IJSB_SC_SC_EEENS5_IJSC_NSA_ILi0EEESV_EEEEENS5_IJNS4_10UnderscoreESY_SY_EEEEENS4_23SM90_TMA_LOAD_MULTICASTENS4_14ComposedLayoutINS4_7SwizzleILi3ELi4ELi3EEENS4_18smem_ptr_flag_bitsILi32EEENST_INS5_IJNSA_ILi8EEESI_EEENS5_IJSI_SC_EEEEEEEvNS4_8identityES11_S1B_vS1C_EENS_8epilogue10collective6detail29Sm90TmaWarpSpecializedAdapterINS1F_15DefaultEpilogueIfSK_SK_NS1E_6thread17LinearCombinationIfLi1EffLNS1J_9ScaleType4KindE0ELNS_15FloatRoundStyleE2EfEENS1_15EpilogueDefaultEEEEEvvEEEEvNT_6ParamsE:
	.zero		1664


//--------------------- SYMBOLS --------------------------

	.type		.nv.reservedSmem.offset0,@object
	.size		.nv.reservedSmem.offset0,0x4
	.type		__assertfail,@function
